//
// Generated by NVIDIA NVVM Compiler
//
// Compiler Build ID: CL-36424714
// Cuda compilation tools, release 13.0, V13.0.88
// Based on NVVM 20.0.0
//

.version 9.0
.target sm_100
.address_size 64

	// .globl	_Z20matrixMultiplyKernelPfS_S_i
// _ZZ20matrixMultiplyKernelPfS_S_iE5tileA has been demoted
// _ZZ20matrixMultiplyKernelPfS_S_iE5tileB has been demoted

.visible .entry _Z20matrixMultiplyKernelPfS_S_i(
	.param .u64 .ptr .align 1 _Z20matrixMultiplyKernelPfS_S_i_param_0,
	.param .u64 .ptr .align 1 _Z20matrixMultiplyKernelPfS_S_i_param_1,
	.param .u64 .ptr .align 1 _Z20matrixMultiplyKernelPfS_S_i_param_2,
	.param .u32 _Z20matrixMultiplyKernelPfS_S_i_param_3
)
{
	.reg .pred 	%p<9>;
	.reg .b32 	%r<96>;
	.reg .b32 	%f<368>;
	.reg .b64 	%rd<48>;
	// demoted variable
	.shared .align 4 .b8 _ZZ20matrixMultiplyKernelPfS_S_iE5tileA[1024];
	// demoted variable
	.shared .align 4 .b8 _ZZ20matrixMultiplyKernelPfS_S_iE5tileB[1024];
	ld.param.u32 	%r31, [_Z20matrixMultiplyKernelPfS_S_i_param_3];
	mov.u32 	%r32, %ctaid.y;
	mov.u32 	%r33, %ntid.y;
	mov.u32 	%r1, %tid.y;
	mad.lo.s32 	%r2, %r32, %r33, %r1;
	mov.u32 	%r34, %ctaid.x;
	mov.u32 	%r35, %ntid.x;
	mov.u32 	%r3, %tid.x;
	mad.lo.s32 	%r4, %r34, %r35, %r3;
	shr.s32 	%r36, %r31, 31;
	shr.u32 	%r37, %r36, 28;
	add.s32 	%r38, %r31, %r37;
	shr.s32 	%r5, %r38, 4;
	setp.lt.s32 	%p1, %r31, 16;
	mov.f32 	%f367, 0f00000000;
	@%p1 bra 	$L__BB0_9;
	mad.lo.s32 	%r6, %r31, %r2, %r3;
	shl.b32 	%r40, %r1, 6;
	mov.u32 	%r41, _ZZ20matrixMultiplyKernelPfS_S_iE5tileA;
	add.s32 	%r7, %r41, %r40;
	add.s32 	%r42, %r5, -1;
	setp.lt.u32 	%p2, %r42, 3;
	mov.f32 	%f367, 0f00000000;
	mov.b32 	%r95, 0;
	@%p2 bra 	$L__BB0_4;
	and.b32  	%r95, %r5, 134217724;
	neg.s32 	%r93, %r95;
	add.s32 	%r92, %r6, 32;
	add.s32 	%r44, %r1, 48;
	mad.lo.s32 	%r91, %r31, %r44, %r4;
	add.s32 	%r45, %r1, 32;
	mad.lo.s32 	%r90, %r31, %r45, %r4;
	add.s32 	%r46, %r1, 16;
	mad.lo.s32 	%r89, %r31, %r46, %r4;
	mad.lo.s32 	%r88, %r1, %r31, %r4;
	mov.f32 	%f367, 0f00000000;
$L__BB0_3:
	.pragma "nounroll";
	ld.param.u64 	%rd44, [_Z20matrixMultiplyKernelPfS_S_i_param_1];
	ld.param.u64 	%rd41, [_Z20matrixMultiplyKernelPfS_S_i_param_0];
	add.s32 	%r47, %r92, -32;
	cvta.to.global.u64 	%rd4, %rd41;
	mul.wide.u32 	%rd5, %r47, 4;
	add.s64 	%rd6, %rd4, %rd5;
	ld.global.f32 	%f14, [%rd6];
	shl.b32 	%r49, %r3, 2;
	add.s32 	%r50, %r7, %r49;
	st.shared.f32 	[%r50], %f14;
	cvta.to.global.u64 	%rd7, %rd44;
	mul.wide.u32 	%rd8, %r88, 4;
	add.s64 	%rd9, %rd7, %rd8;
	ld.global.f32 	%f15, [%rd9];
	mov.u32 	%r52, _ZZ20matrixMultiplyKernelPfS_S_iE5tileB;
	add.s32 	%r53, %r52, %r49;
	add.s32 	%r54, %r53, %r40;
	st.shared.f32 	[%r54], %f15;
	bar.sync 	0;
	ld.shared.f32 	%f16, [%r7];
	ld.shared.f32 	%f17, [%r53];
	fma.rn.f32 	%f18, %f16, %f17, %f367;
	ld.shared.f32 	%f19, [%r7+4];
	ld.shared.f32 	%f20, [%r53+64];
	fma.rn.f32 	%f21, %f19, %f20, %f18;
	ld.shared.f32 	%f22, [%r7+8];
	ld.shared.f32 	%f23, [%r53+128];
	fma.rn.f32 	%f24, %f22, %f23, %f21;
	ld.shared.f32 	%f25, [%r7+12];
	ld.shared.f32 	%f26, [%r53+192];
	fma.rn.f32 	%f27, %f25, %f26, %f24;
	ld.shared.f32 	%f28, [%r7+16];
	ld.shared.f32 	%f29, [%r53+256];
	fma.rn.f32 	%f30, %f28, %f29, %f27;
	ld.shared.f32 	%f31, [%r7+20];
	ld.shared.f32 	%f32, [%r53+320];
	fma.rn.f32 	%f33, %f31, %f32, %f30;
	ld.shared.f32 	%f34, [%r7+24];
	ld.shared.f32 	%f35, [%r53+384];
	fma.rn.f32 	%f36, %f34, %f35, %f33;
	ld.shared.f32 	%f37, [%r7+28];
	ld.shared.f32 	%f38, [%r53+448];
	fma.rn.f32 	%f39, %f37, %f38, %f36;
	ld.shared.f32 	%f40, [%r7+32];
	ld.shared.f32 	%f41, [%r53+512];
	fma.rn.f32 	%f42, %f40, %f41, %f39;
	ld.shared.f32 	%f43, [%r7+36];
	ld.shared.f32 	%f44, [%r53+576];
	fma.rn.f32 	%f45, %f43, %f44, %f42;
	ld.shared.f32 	%f46, [%r7+40];
	ld.shared.f32 	%f47, [%r53+640];
	fma.rn.f32 	%f48, %f46, %f47, %f45;
	ld.shared.f32 	%f49, [%r7+44];
	ld.shared.f32 	%f50, [%r53+704];
	fma.rn.f32 	%f51, %f49, %f50, %f48;
	ld.shared.f32 	%f52, [%r7+48];
	ld.shared.f32 	%f53, [%r53+768];
	fma.rn.f32 	%f54, %f52, %f53, %f51;
	ld.shared.f32 	%f55, [%r7+52];
	ld.shared.f32 	%f56, [%r53+832];
	fma.rn.f32 	%f57, %f55, %f56, %f54;
	ld.shared.f32 	%f58, [%r7+56];
	ld.shared.f32 	%f59, [%r53+896];
	fma.rn.f32 	%f60, %f58, %f59, %f57;
	ld.shared.f32 	%f61, [%r7+60];
	ld.shared.f32 	%f62, [%r53+960];
	fma.rn.f32 	%f63, %f61, %f62, %f60;
	bar.sync 	0;
	add.s32 	%r55, %r92, -16;
	mul.wide.u32 	%rd10, %r55, 4;
	add.s64 	%rd11, %rd4, %rd10;
	ld.global.f32 	%f64, [%rd11];
	st.shared.f32 	[%r50], %f64;
	mul.wide.u32 	%rd12, %r89, 4;
	add.s64 	%rd13, %rd7, %rd12;
	ld.global.f32 	%f65, [%rd13];
	st.shared.f32 	[%r54], %f65;
	bar.sync 	0;
	ld.shared.f32 	%f66, [%r7];
	ld.shared.f32 	%f67, [%r53];
	fma.rn.f32 	%f68, %f66, %f67, %f63;
	ld.shared.f32 	%f69, [%r7+4];
	ld.shared.f32 	%f70, [%r53+64];
	fma.rn.f32 	%f71, %f69, %f70, %f68;
	ld.shared.f32 	%f72, [%r7+8];
	ld.shared.f32 	%f73, [%r53+128];
	fma.rn.f32 	%f74, %f72, %f73, %f71;
	ld.shared.f32 	%f75, [%r7+12];
	ld.shared.f32 	%f76, [%r53+192];
	fma.rn.f32 	%f77, %f75, %f76, %f74;
	ld.shared.f32 	%f78, [%r7+16];
	ld.shared.f32 	%f79, [%r53+256];
	fma.rn.f32 	%f80, %f78, %f79, %f77;
	ld.shared.f32 	%f81, [%r7+20];
	ld.shared.f32 	%f82, [%r53+320];
	fma.rn.f32 	%f83, %f81, %f82, %f80;
	ld.shared.f32 	%f84, [%r7+24];
	ld.shared.f32 	%f85, [%r53+384];
	fma.rn.f32 	%f86, %f84, %f85, %f83;
	ld.shared.f32 	%f87, [%r7+28];
	ld.shared.f32 	%f88, [%r53+448];
	fma.rn.f32 	%f89, %f87, %f88, %f86;
	ld.shared.f32 	%f90, [%r7+32];
	ld.shared.f32 	%f91, [%r53+512];
	fma.rn.f32 	%f92, %f90, %f91, %f89;
	ld.shared.f32 	%f93, [%r7+36];
	ld.shared.f32 	%f94, [%r53+576];
	fma.rn.f32 	%f95, %f93, %f94, %f92;
	ld.shared.f32 	%f96, [%r7+40];
	ld.shared.f32 	%f97, [%r53+640];
	fma.rn.f32 	%f98, %f96, %f97, %f95;
	ld.shared.f32 	%f99, [%r7+44];
	ld.shared.f32 	%f100, [%r53+704];
	fma.rn.f32 	%f101, %f99, %f100, %f98;
	ld.shared.f32 	%f102, [%r7+48];
	ld.shared.f32 	%f103, [%r53+768];
	fma.rn.f32 	%f104, %f102, %f103, %f101;
	ld.shared.f32 	%f105, [%r7+52];
	ld.shared.f32 	%f106, [%r53+832];
	fma.rn.f32 	%f107, %f105, %f106, %f104;
	ld.shared.f32 	%f108, [%r7+56];
	ld.shared.f32 	%f109, [%r53+896];
	fma.rn.f32 	%f110, %f108, %f109, %f107;
	ld.shared.f32 	%f111, [%r7+60];
	ld.shared.f32 	%f112, [%r53+960];
	fma.rn.f32 	%f113, %f111, %f112, %f110;
	bar.sync 	0;
	add.s32 	%r56, %r92, 16;
	mul.wide.u32 	%rd14, %r92, 4;
	add.s64 	%rd15, %rd4, %rd14;
	ld.global.f32 	%f114, [%rd15];
	st.shared.f32 	[%r50], %f114;
	mul.wide.u32 	%rd16, %r90, 4;
	add.s64 	%rd17, %rd7, %rd16;
	ld.global.f32 	%f115, [%rd17];
	st.shared.f32 	[%r54], %f115;
	bar.sync 	0;
	ld.shared.f32 	%f116, [%r7];
	ld.shared.f32 	%f117, [%r53];
	fma.rn.f32 	%f118, %f116, %f117, %f113;
	ld.shared.f32 	%f119, [%r7+4];
	ld.shared.f32 	%f120, [%r53+64];
	fma.rn.f32 	%f121, %f119, %f120, %f118;
	ld.shared.f32 	%f122, [%r7+8];
	ld.shared.f32 	%f123, [%r53+128];
	fma.rn.f32 	%f124, %f122, %f123, %f121;
	ld.shared.f32 	%f125, [%r7+12];
	ld.shared.f32 	%f126, [%r53+192];
	fma.rn.f32 	%f127, %f125, %f126, %f124;
	ld.shared.f32 	%f128, [%r7+16];
	ld.shared.f32 	%f129, [%r53+256];
	fma.rn.f32 	%f130, %f128, %f129, %f127;
	ld.shared.f32 	%f131, [%r7+20];
	ld.shared.f32 	%f132, [%r53+320];
	fma.rn.f32 	%f133, %f131, %f132, %f130;
	ld.shared.f32 	%f134, [%r7+24];
	ld.shared.f32 	%f135, [%r53+384];
	fma.rn.f32 	%f136, %f134, %f135, %f133;
	ld.shared.f32 	%f137, [%r7+28];
	ld.shared.f32 	%f138, [%r53+448];
	fma.rn.f32 	%f139, %f137, %f138, %f136;
	ld.shared.f32 	%f140, [%r7+32];
	ld.shared.f32 	%f141, [%r53+512];
	fma.rn.f32 	%f142, %f140, %f141, %f139;
	ld.shared.f32 	%f143, [%r7+36];
	ld.shared.f32 	%f144, [%r53+576];
	fma.rn.f32 	%f145, %f143, %f144, %f142;
	ld.shared.f32 	%f146, [%r7+40];
	ld.shared.f32 	%f147, [%r53+640];
	fma.rn.f32 	%f148, %f146, %f147, %f145;
	ld.shared.f32 	%f149, [%r7+44];
	ld.shared.f32 	%f150, [%r53+704];
	fma.rn.f32 	%f151, %f149, %f150, %f148;
	ld.shared.f32 	%f152, [%r7+48];
	ld.shared.f32 	%f153, [%r53+768];
	fma.rn.f32 	%f154, %f152, %f153, %f151;
	ld.shared.f32 	%f155, [%r7+52];
	ld.shared.f32 	%f156, [%r53+832];
	fma.rn.f32 	%f157, %f155, %f156, %f154;
	ld.shared.f32 	%f158, [%r7+56];
	ld.shared.f32 	%f159, [%r53+896];
	fma.rn.f32 	%f160, %f158, %f159, %f157;
	ld.shared.f32 	%f161, [%r7+60];
	ld.shared.f32 	%f162, [%r53+960];
	fma.rn.f32 	%f163, %f161, %f162, %f160;
	bar.sync 	0;
	mul.wide.u32 	%rd18, %r56, 4;
	add.s64 	%rd19, %rd4, %rd18;
	ld.global.f32 	%f164, [%rd19];
	st.shared.f32 	[%r50], %f164;
	mul.wide.u32 	%rd20, %r91, 4;
	add.s64 	%rd21, %rd7, %rd20;
	ld.global.f32 	%f165, [%rd21];
	st.shared.f32 	[%r54], %f165;
	bar.sync 	0;
	ld.shared.f32 	%f166, [%r7];
	ld.shared.f32 	%f167, [%r53];
	fma.rn.f32 	%f168, %f166, %f167, %f163;
	ld.shared.f32 	%f169, [%r7+4];
	ld.shared.f32 	%f170, [%r53+64];
	fma.rn.f32 	%f171, %f169, %f170, %f168;
	ld.shared.f32 	%f172, [%r7+8];
	ld.shared.f32 	%f173, [%r53+128];
	fma.rn.f32 	%f174, %f172, %f173, %f171;
	ld.shared.f32 	%f175, [%r7+12];
	ld.shared.f32 	%f176, [%r53+192];
	fma.rn.f32 	%f177, %f175, %f176, %f174;
	ld.shared.f32 	%f178, [%r7+16];
	ld.shared.f32 	%f179, [%r53+256];
	fma.rn.f32 	%f180, %f178, %f179, %f177;
	ld.shared.f32 	%f181, [%r7+20];
	ld.shared.f32 	%f182, [%r53+320];
	fma.rn.f32 	%f183, %f181, %f182, %f180;
	ld.shared.f32 	%f184, [%r7+24];
	ld.shared.f32 	%f185, [%r53+384];
	fma.rn.f32 	%f186, %f184, %f185, %f183;
	ld.shared.f32 	%f187, [%r7+28];
	ld.shared.f32 	%f188, [%r53+448];
	fma.rn.f32 	%f189, %f187, %f188, %f186;
	ld.shared.f32 	%f190, [%r7+32];
	ld.shared.f32 	%f191, [%r53+512];
	fma.rn.f32 	%f192, %f190, %f191, %f189;
	ld.shared.f32 	%f193, [%r7+36];
	ld.shared.f32 	%f194, [%r53+576];
	fma.rn.f32 	%f195, %f193, %f194, %f192;
	ld.shared.f32 	%f196, [%r7+40];
	ld.shared.f32 	%f197, [%r53+640];
	fma.rn.f32 	%f198, %f196, %f197, %f195;
	ld.shared.f32 	%f199, [%r7+44];
	ld.shared.f32 	%f200, [%r53+704];
	fma.rn.f32 	%f201, %f199, %f200, %f198;
	ld.shared.f32 	%f202, [%r7+48];
	ld.shared.f32 	%f203, [%r53+768];
	fma.rn.f32 	%f204, %f202, %f203, %f201;
	ld.shared.f32 	%f205, [%r7+52];
	ld.shared.f32 	%f206, [%r53+832];
	fma.rn.f32 	%f207, %f205, %f206, %f204;
	ld.shared.f32 	%f208, [%r7+56];
	ld.shared.f32 	%f209, [%r53+896];
	fma.rn.f32 	%f210, %f208, %f209, %f207;
	ld.shared.f32 	%f211, [%r7+60];
	ld.shared.f32 	%f212, [%r53+960];
	fma.rn.f32 	%f367, %f211, %f212, %f210;
	bar.sync 	0;
	add.s32 	%r93, %r93, 4;
	add.s32 	%r92, %r92, 64;
	shl.b32 	%r57, %r31, 6;
	add.s32 	%r91, %r91, %r57;
	add.s32 	%r90, %r90, %r57;
	add.s32 	%r89, %r89, %r57;
	add.s32 	%r88, %r88, %r57;
	setp.ne.s32 	%p3, %r93, 0;
	@%p3 bra 	$L__BB0_3;
$L__BB0_4:
	and.b32  	%r28, %r5, 3;
	setp.eq.s32 	%p4, %r28, 0;
	@%p4 bra 	$L__BB0_9;
	setp.eq.s32 	%p5, %r28, 1;
	@%p5 bra 	$L__BB0_7;
	ld.param.u64 	%rd45, [_Z20matrixMultiplyKernelPfS_S_i_param_1];
	ld.param.u64 	%rd42, [_Z20matrixMultiplyKernelPfS_S_i_param_0];
	shl.b32 	%r58, %r95, 4;
	add.s32 	%r61, %r6, %r58;
	cvta.to.global.u64 	%rd22, %rd42;
	mul.wide.u32 	%rd23, %r61, 4;
	add.s64 	%rd24, %rd22, %rd23;
	ld.global.f32 	%f214, [%rd24];
	shl.b32 	%r62, %r3, 2;
	add.s32 	%r63, %r7, %r62;
	st.shared.f32 	[%r63], %f214;
	add.s32 	%r64, %r58, %r1;
	mad.lo.s32 	%r65, %r64, %r31, %r4;
	cvta.to.global.u64 	%rd25, %rd45;
	mul.wide.u32 	%rd26, %r65, 4;
	add.s64 	%rd27, %rd25, %rd26;
	ld.global.f32 	%f215, [%rd27];
	mov.u32 	%r67, _ZZ20matrixMultiplyKernelPfS_S_iE5tileB;
	add.s32 	%r68, %r67, %r62;
	add.s32 	%r69, %r68, %r40;
	st.shared.f32 	[%r69], %f215;
	bar.sync 	0;
	ld.shared.f32 	%f216, [%r7];
	ld.shared.f32 	%f217, [%r68];
	fma.rn.f32 	%f218, %f216, %f217, %f367;
	ld.shared.f32 	%f219, [%r7+4];
	ld.shared.f32 	%f220, [%r68+64];
	fma.rn.f32 	%f221, %f219, %f220, %f218;
	ld.shared.f32 	%f222, [%r7+8];
	ld.shared.f32 	%f223, [%r68+128];
	fma.rn.f32 	%f224, %f222, %f223, %f221;
	ld.shared.f32 	%f225, [%r7+12];
	ld.shared.f32 	%f226, [%r68+192];
	fma.rn.f32 	%f227, %f225, %f226, %f224;
	ld.shared.f32 	%f228, [%r7+16];
	ld.shared.f32 	%f229, [%r68+256];
	fma.rn.f32 	%f230, %f228, %f229, %f227;
	ld.shared.f32 	%f231, [%r7+20];
	ld.shared.f32 	%f232, [%r68+320];
	fma.rn.f32 	%f233, %f231, %f232, %f230;
	ld.shared.f32 	%f234, [%r7+24];
	ld.shared.f32 	%f235, [%r68+384];
	fma.rn.f32 	%f236, %f234, %f235, %f233;
	ld.shared.f32 	%f237, [%r7+28];
	ld.shared.f32 	%f238, [%r68+448];
	fma.rn.f32 	%f239, %f237, %f238, %f236;
	ld.shared.f32 	%f240, [%r7+32];
	ld.shared.f32 	%f241, [%r68+512];
	fma.rn.f32 	%f242, %f240, %f241, %f239;
	ld.shared.f32 	%f243, [%r7+36];
	ld.shared.f32 	%f244, [%r68+576];
	fma.rn.f32 	%f245, %f243, %f244, %f242;
	ld.shared.f32 	%f246, [%r7+40];
	ld.shared.f32 	%f247, [%r68+640];
	fma.rn.f32 	%f248, %f246, %f247, %f245;
	ld.shared.f32 	%f249, [%r7+44];
	ld.shared.f32 	%f250, [%r68+704];
	fma.rn.f32 	%f251, %f249, %f250, %f248;
	ld.shared.f32 	%f252, [%r7+48];
	ld.shared.f32 	%f253, [%r68+768];
	fma.rn.f32 	%f254, %f252, %f253, %f251;
	ld.shared.f32 	%f255, [%r7+52];
	ld.shared.f32 	%f256, [%r68+832];
	fma.rn.f32 	%f257, %f255, %f256, %f254;
	ld.shared.f32 	%f258, [%r7+56];
	ld.shared.f32 	%f259, [%r68+896];
	fma.rn.f32 	%f260, %f258, %f259, %f257;
	ld.shared.f32 	%f261, [%r7+60];
	ld.shared.f32 	%f262, [%r68+960];
	fma.rn.f32 	%f263, %f261, %f262, %f260;
	bar.sync 	0;
	add.s32 	%r70, %r61, 16;
	mul.wide.u32 	%rd28, %r70, 4;
	add.s64 	%rd29, %rd22, %rd28;
	ld.global.f32 	%f264, [%rd29];
	st.shared.f32 	[%r63], %f264;
	add.s32 	%r71, %r64, 16;
	mad.lo.s32 	%r72, %r71, %r31, %r4;
	mul.wide.u32 	%rd30, %r72, 4;
	add.s64 	%rd31, %rd25, %rd30;
	ld.global.f32 	%f265, [%rd31];
	st.shared.f32 	[%r69], %f265;
	bar.sync 	0;
	ld.shared.f32 	%f266, [%r7];
	ld.shared.f32 	%f267, [%r68];
	fma.rn.f32 	%f268, %f266, %f267, %f263;
	ld.shared.f32 	%f269, [%r7+4];
	ld.shared.f32 	%f270, [%r68+64];
	fma.rn.f32 	%f271, %f269, %f270, %f268;
	ld.shared.f32 	%f272, [%r7+8];
	ld.shared.f32 	%f273, [%r68+128];
	fma.rn.f32 	%f274, %f272, %f273, %f271;
	ld.shared.f32 	%f275, [%r7+12];
	ld.shared.f32 	%f276, [%r68+192];
	fma.rn.f32 	%f277, %f275, %f276, %f274;
	ld.shared.f32 	%f278, [%r7+16];
	ld.shared.f32 	%f279, [%r68+256];
	fma.rn.f32 	%f280, %f278, %f279, %f277;
	ld.shared.f32 	%f281, [%r7+20];
	ld.shared.f32 	%f282, [%r68+320];
	fma.rn.f32 	%f283, %f281, %f282, %f280;
	ld.shared.f32 	%f284, [%r7+24];
	ld.shared.f32 	%f285, [%r68+384];
	fma.rn.f32 	%f286, %f284, %f285, %f283;
	ld.shared.f32 	%f287, [%r7+28];
	ld.shared.f32 	%f288, [%r68+448];
	fma.rn.f32 	%f289, %f287, %f288, %f286;
	ld.shared.f32 	%f290, [%r7+32];
	ld.shared.f32 	%f291, [%r68+512];
	fma.rn.f32 	%f292, %f290, %f291, %f289;
	ld.shared.f32 	%f293, [%r7+36];
	ld.shared.f32 	%f294, [%r68+576];
	fma.rn.f32 	%f295, %f293, %f294, %f292;
	ld.shared.f32 	%f296, [%r7+40];
	ld.shared.f32 	%f297, [%r68+640];
	fma.rn.f32 	%f298, %f296, %f297, %f295;
	ld.shared.f32 	%f299, [%r7+44];
	ld.shared.f32 	%f300, [%r68+704];
	fma.rn.f32 	%f301, %f299, %f300, %f298;
	ld.shared.f32 	%f302, [%r7+48];
	ld.shared.f32 	%f303, [%r68+768];
	fma.rn.f32 	%f304, %f302, %f303, %f301;
	ld.shared.f32 	%f305, [%r7+52];
	ld.shared.f32 	%f306, [%r68+832];
	fma.rn.f32 	%f307, %f305, %f306, %f304;
	ld.shared.f32 	%f308, [%r7+56];
	ld.shared.f32 	%f309, [%r68+896];
	fma.rn.f32 	%f310, %f308, %f309, %f307;
	ld.shared.f32 	%f311, [%r7+60];
	ld.shared.f32 	%f312, [%r68+960];
	fma.rn.f32 	%f367, %f311, %f312, %f310;
	bar.sync 	0;
	add.s32 	%r95, %r95, 2;
$L__BB0_7:
	and.b32  	%r73, %r5, 1;
	setp.eq.b32 	%p6, %r73, 1;
	not.pred 	%p7, %p6;
	@%p7 bra 	$L__BB0_9;
	ld.param.u64 	%rd46, [_Z20matrixMultiplyKernelPfS_S_i_param_1];
	ld.param.u64 	%rd43, [_Z20matrixMultiplyKernelPfS_S_i_param_0];
	shl.b32 	%r74, %r95, 4;
	add.s32 	%r77, %r6, %r74;
	cvta.to.global.u64 	%rd32, %rd43;
	mul.wide.u32 	%rd33, %r77, 4;
	add.s64 	%rd34, %rd32, %rd33;
	ld.global.f32 	%f313, [%rd34];
	shl.b32 	%r78, %r3, 2;
	add.s32 	%r79, %r7, %r78;
	st.shared.f32 	[%r79], %f313;
	add.s32 	%r80, %r74, %r1;
	mad.lo.s32 	%r81, %r80, %r31, %r4;
	cvta.to.global.u64 	%rd35, %rd46;
	mul.wide.u32 	%rd36, %r81, 4;
	add.s64 	%rd37, %rd35, %rd36;
	ld.global.f32 	%f314, [%rd37];
	mov.u32 	%r83, _ZZ20matrixMultiplyKernelPfS_S_iE5tileB;
	add.s32 	%r84, %r83, %r78;
	add.s32 	%r85, %r84, %r40;
	st.shared.f32 	[%r85], %f314;
	bar.sync 	0;
	ld.shared.f32 	%f315, [%r7];
	ld.shared.f32 	%f316, [%r84];
	fma.rn.f32 	%f317, %f315, %f316, %f367;
	ld.shared.f32 	%f318, [%r7+4];
	ld.shared.f32 	%f319, [%r84+64];
	fma.rn.f32 	%f320, %f318, %f319, %f317;
	ld.shared.f32 	%f321, [%r7+8];
	ld.shared.f32 	%f322, [%r84+128];
	fma.rn.f32 	%f323, %f321, %f322, %f320;
	ld.shared.f32 	%f324, [%r7+12];
	ld.shared.f32 	%f325, [%r84+192];
	fma.rn.f32 	%f326, %f324, %f325, %f323;
	ld.shared.f32 	%f327, [%r7+16];
	ld.shared.f32 	%f328, [%r84+256];
	fma.rn.f32 	%f329, %f327, %f328, %f326;
	ld.shared.f32 	%f330, [%r7+20];
	ld.shared.f32 	%f331, [%r84+320];
	fma.rn.f32 	%f332, %f330, %f331, %f329;
	ld.shared.f32 	%f333, [%r7+24];
	ld.shared.f32 	%f334, [%r84+384];
	fma.rn.f32 	%f335, %f333, %f334, %f332;
	ld.shared.f32 	%f336, [%r7+28];
	ld.shared.f32 	%f337, [%r84+448];
	fma.rn.f32 	%f338, %f336, %f337, %f335;
	ld.shared.f32 	%f339, [%r7+32];
	ld.shared.f32 	%f340, [%r84+512];
	fma.rn.f32 	%f341, %f339, %f340, %f338;
	ld.shared.f32 	%f342, [%r7+36];
	ld.shared.f32 	%f343, [%r84+576];
	fma.rn.f32 	%f344, %f342, %f343, %f341;
	ld.shared.f32 	%f345, [%r7+40];
	ld.shared.f32 	%f346, [%r84+640];
	fma.rn.f32 	%f347, %f345, %f346, %f344;
	ld.shared.f32 	%f348, [%r7+44];
	ld.shared.f32 	%f349, [%r84+704];
	fma.rn.f32 	%f350, %f348, %f349, %f347;
	ld.shared.f32 	%f351, [%r7+48];
	ld.shared.f32 	%f352, [%r84+768];
	fma.rn.f32 	%f353, %f351, %f352, %f350;
	ld.shared.f32 	%f354, [%r7+52];
	ld.shared.f32 	%f355, [%r84+832];
	fma.rn.f32 	%f356, %f354, %f355, %f353;
	ld.shared.f32 	%f357, [%r7+56];
	ld.shared.f32 	%f358, [%r84+896];
	fma.rn.f32 	%f359, %f357, %f358, %f356;
	ld.shared.f32 	%f360, [%r7+60];
	ld.shared.f32 	%f361, [%r84+960];
	fma.rn.f32 	%f367, %f360, %f361, %f359;
	bar.sync 	0;
$L__BB0_9:
	max.s32 	%r86, %r2, %r4;
	setp.ge.s32 	%p8, %r86, %r31;
	@%p8 bra 	$L__BB0_11;
	ld.param.u64 	%rd47, [_Z20matrixMultiplyKernelPfS_S_i_param_2];
	mad.lo.s32 	%r87, %r31, %r2, %r4;
	cvta.to.global.u64 	%rd38, %rd47;
	mul.wide.s32 	%rd39, %r87, 4;
	add.s64 	%rd40, %rd38, %rd39;
	st.global.f32 	[%rd40], %f367;
$L__BB0_11:
	ret;

}


// ===== COMPILED SASS (sm_100) =====

	.target	sm_100

	.elftype	@"ET_EXEC"


//--------------------- .note.nv.tkinfo           --------------------------
	.section	.note.nv.tkinfo,"",@"SHT_NOTE"
	.sectionflags	@"SHF_NOTE_NV_TKINFO"
	.tkinfo
        /*0018*/ 	.word	0x00000002
        /*0030*/ 	.string	""
        /*0030*/ 	.string	"ptxas"
        /*0030*/ 	.string	"Cuda compilation tools, release 13.0, V13.0.88"
        /*0030*/ 	.string	"Build cuda_13.0.r13.0/compiler.36424714_0"
        /*0030*/ 	.string	"-arch sm_100 -m 64 "



//--------------------- .note.nv.cuinfo           --------------------------
	.section	.note.nv.cuinfo,"",@"SHT_NOTE"
	.sectionflags	@"SHF_NOTE_NV_CUINFO"
        /*0018*/ 	.short	0x0002
        /*001a*/ 	.short	0x0064
        /*001c*/ 	.short	0x0082
	.zero		2


//--------------------- .nv.info                  --------------------------
	.section	.nv.info,"",@"SHT_CUDA_INFO"
	.align	4


	//----- nvinfo : EIATTR_REGCOUNT
	.align		4
        /*0000*/ 	.byte	0x04, 0x2f
        /*0002*/ 	.short	(.L_1 - .L_0)
	.align		4
.L_0:
        /*0004*/ 	.word	index@(_Z20matrixMultiplyKernelPfS_S_i)
        /*0008*/ 	.word	0x00000028


	//----- nvinfo : EIATTR_FRAME_SIZE
	.align		4
.L_1:
        /*000c*/ 	.byte	0x04, 0x11
        /*000e*/ 	.short	(.L_3 - .L_2)
	.align		4
.L_2:
        /*0010*/ 	.word	index@(_Z20matrixMultiplyKernelPfS_S_i)
        /*0014*/ 	.word	0x00000000


	//----- nvinfo : EIATTR_MIN_STACK_SIZE
	.align		4
.L_3:
        /*0018*/ 	.byte	0x04, 0x12
        /*001a*/ 	.short	(.L_5 - .L_4)
	.align		4
.L_4:
        /*001c*/ 	.word	index@(_Z20matrixMultiplyKernelPfS_S_i)
        /*0020*/ 	.word	0x00000000
.L_5:


//--------------------- .nv.compat                --------------------------
	.section	.nv.compat,"",@"SHT_CUDA_COMPAT_INFO"
	.align	4
        /*0000*/ 	.byte	0x02, 0x09, 0x00, 0x00, 0x02, 0x02, 0x01, 0x00, 0x02, 0x05, 0x05, 0x00, 0x03, 0x07, 0x01, 0x01
        /*0010*/ 	.byte	0x02, 0x03, 0x00, 0x00, 0x02, 0x06, 0x01, 0x00, 0x04, 0x0b, 0x08, 0x00, 0x09, 0x00, 0x00, 0x00
        /*0020*/ 	.byte	0x00, 0x00, 0x00, 0x00


//--------------------- .nv.info._Z20matrixMultiplyKernelPfS_S_i --------------------------
	.section	.nv.info._Z20matrixMultiplyKernelPfS_S_i,"",@"SHT_CUDA_INFO"
	.sectionflags	@""
	.align	4


	//----- nvinfo : EIATTR_CUDA_API_VERSION
	.align		4
        /*0000*/ 	.byte	0x04, 0x37
        /*0002*/ 	.short	(.L_7 - .L_6)
.L_6:
        /*0004*/ 	.word	0x00000082


	//----- nvinfo : EIATTR_KPARAM_INFO
	.align		4
.L_7:
        /*0008*/ 	.byte	0x04, 0x17
        /*000a*/ 	.short	(.L_9 - .L_8)
.L_8:
        /*000c*/ 	.word	0x00000000
        /*0010*/ 	.short	0x0003
        /*0012*/ 	.short	0x0018
        /*0014*/ 	.byte	0x00, 0xf0, 0x11, 0x00


	//----- nvinfo : EIATTR_KPARAM_INFO
	.align		4
.L_9:
        /*0018*/ 	.byte	0x04, 0x17
        /*001a*/ 	.short	(.L_11 - .L_10)
.L_10:
        /*001c*/ 	.word	0x00000000
        /*0020*/ 	.short	0x0002
        /*0022*/ 	.short	0x0010
        /*0024*/ 	.byte	0x00, 0xf5, 0x21, 0x00


	//----- nvinfo : EIATTR_KPARAM_INFO
	.align		4
.L_11:
        /*0028*/ 	.byte	0x04, 0x17
        /*002a*/ 	.short	(.L_13 - .L_12)
.L_12:
        /*002c*/ 	.word	0x00000000
        /*0030*/ 	.short	0x0001
        /*0032*/ 	.short	0x0008
        /*0034*/ 	.byte	0x00, 0xf5, 0x21, 0x00


	//----- nvinfo : EIATTR_KPARAM_INFO
	.align		4
.L_13:
        /*0038*/ 	.byte	0x04, 0x17
        /*003a*/ 	.short	(.L_15 - .L_14)
.L_14:
        /*003c*/ 	.word	0x00000000
        /*0040*/ 	.short	0x0000
        /*0042*/ 	.short	0x0000
        /*0044*/ 	.byte	0x00, 0xf5, 0x21, 0x00


	//----- nvinfo : EIATTR_SPARSE_MMA_MASK
	.align		4
.L_15:
        /*0048*/ 	.byte	0x03, 0x50
        /*004a*/ 	.short	0x0000


	//----- nvinfo : EIATTR_MAXREG_COUNT
	.align		4
        /*004c*/ 	.byte	0x03, 0x1b
        /*004e*/ 	.short	0x00ff


	//----- nvinfo : EIATTR_NUM_BARRIERS
	.align		4
        /*0050*/ 	.byte	0x02, 0x4c
        /*0052*/ 	.byte	0x01
	.zero		1


	//----- nvinfo : EIATTR_MERCURY_ISA_VERSION
	.align		4
        /*0054*/ 	.byte	0x03, 0x5f
        /*0056*/ 	.short	0x0101


	//----- nvinfo : EIATTR_VRC_CTA_INIT_COUNT
	.align		4
        /*0058*/ 	.byte	0x02, 0x4a
	.zero		1
	.zero		1


	//----- nvinfo : EIATTR_EXIT_INSTR_OFFSETS
	.align		4
        /*005c*/ 	.byte	0x04, 0x1c
        /*005e*/ 	.short	(.L_17 - .L_16)


	//   ....[0]....
.L_16:
        /*0060*/ 	.word	0x000018d0


	//   ....[1]....
        /*0064*/ 	.word	0x00001920


	//----- nvinfo : EIATTR_CBANK_PARAM_SIZE
	.align		4
.L_17:
        /*0068*/ 	.byte	0x03, 0x19
        /*006a*/ 	.short	0x001c


	//----- nvinfo : EIATTR_PARAM_CBANK
	.align		4
        /*006c*/ 	.byte	0x04, 0x0a
        /*006e*/ 	.short	(.L_19 - .L_18)
	.align		4
.L_18:
        /*0070*/ 	.word	index@(.nv.constant0._Z20matrixMultiplyKernelPfS_S_i)
        /*0074*/ 	.short	0x0380
        /*0076*/ 	.short	0x001c


	//----- nvinfo : EIATTR_SW_WAR
	.align		4
.L_19:
        /*0078*/ 	.byte	0x04, 0x36
        /*007a*/ 	.short	(.L_21 - .L_20)
.L_20:
        /*007c*/ 	.word	0x00000008
.L_21:


//--------------------- .nv.callgraph             --------------------------
	.section	.nv.callgraph,"",@"SHT_CUDA_CALLGRAPH"
	.align	4
	.sectionentsize	8
	.align		4
        /*0000*/ 	.word	0x00000000
	.align		4
        /*0004*/ 	.word	0xffffffff
	.align		4
        /*0008*/ 	.word	0x00000000
	.align		4
        /*000c*/ 	.word	0xfffffffe
	.align		4
        /*0010*/ 	.word	0x00000000
	.align		4
        /*0014*/ 	.word	0xfffffffd
	.align		4
        /*0018*/ 	.word	0x00000000
	.align		4
        /*001c*/ 	.word	0xfffffffc


//--------------------- .text._Z20matrixMultiplyKernelPfS_S_i --------------------------
	.section	.text._Z20matrixMultiplyKernelPfS_S_i,"ax",@progbits
	.align	128
        .global         _Z20matrixMultiplyKernelPfS_S_i
        .type           _Z20matrixMultiplyKernelPfS_S_i,@function
        .size           _Z20matrixMultiplyKernelPfS_S_i,(.L_x_5 - _Z20matrixMultiplyKernelPfS_S_i)
        .other          _Z20matrixMultiplyKernelPfS_S_i,@"STO_CUDA_ENTRY STV_DEFAULT"
_Z20matrixMultiplyKernelPfS_S_i:
.text._Z20matrixMultiplyKernelPfS_S_i:
[----:B------:R-:W-:Y:S08]  /*0000*/  LDC R1, c[0x0][0x37c] ;  /* 0x0000df00ff017b82 */ /* 0x000ff00000000800 */
[----:B------:R-:W0:Y:S01]  /*0010*/  LDC R4, c[0x0][0x398] ;  /* 0x0000e600ff047b82 */ /* 0x000e220000000800 */
[----:B------:R-:W1:Y:S01]  /*0020*/  S2R R3, SR_TID.Y ;  /* 0x0000000000037919 */ /* 0x000e620000002200 */
[----:B------:R-:W2:Y:S01]  /*0030*/  LDCU.64 UR8, c[0x0][0x358] ;  /* 0x00006b00ff0877ac */ /* 0x000ea20008000a00 */
[----:B------:R-:W-:Y:S01]  /*0040*/  HFMA2 R33, -RZ, RZ, 0, 0 ;  /* 0x00000000ff217431 */ /* 0x000fe200000001ff */
[----:B------:R-:W3:Y:S04]  /*0050*/  S2R R2, SR_TID.X ;  /* 0x0000000000027919 */ /* 0x000ee80000002100 */
[----:B------:R-:W1:Y:S08]  /*0060*/  LDC R0, c[0x0][0x364] ;  /* 0x0000d900ff007b82 */ /* 0x000e700000000800 */
[----:B------:R-:W1:Y:S08]  /*0070*/  S2UR UR4, SR_CTAID.Y ;  /* 0x00000000000479c3 */ /* 0x000e700000002600 */
[----:B------:R-:W3:Y:S01]  /*0080*/  S2UR UR5, SR_CTAID.X ;  /* 0x00000000000579c3 */ /* 0x000ee20000002500 */
[----:B0-----:R-:W-:-:S02]  /*0090*/  ISETP.GE.AND P0, PT, R4, 0x10, PT ;  /* 0x000000100400780c */ /* 0x001fc40003f06270 */
[----:B------:R-:W-:-:S04]  /*00a0*/  SHF.R.S32.HI R5, RZ, 0x1f, R4 ;  /* 0x0000001fff057819 */ /* 0x000fc80000011404 */
[----:B------:R-:W-:Y:S01]  /*00b0*/  LEA.HI R5, R5, R4, RZ, 0x4 ;  /* 0x0000000405057211 */ /* 0x000fe200078f20ff */
[----:B------:R-:W3:Y:S01]  /*00c0*/  LDC R21, c[0x0][0x360] ;  /* 0x0000d800ff157b82 */ /* 0x000ee20000000800 */
[----:B-1----:R-:W-:Y:S02]  /*00d0*/  IMAD R23, R0, UR4, R3 ;  /* 0x0000000400177c24 */ /* 0x002fe4000f8e0203 */
[----:B---3--:R-:W-:-:S03]  /*00e0*/  IMAD R21, R21, UR5, R2 ;  /* 0x0000000515157c24 */ /* 0x008fc6000f8e0202 */
[----:B--2---:R-:W-:Y:S05]  /*00f0*/  @!P0 BRA `(.L_x_0) ;  /* 0x0000001400ec8947 */ /* 0x004fea0003800000 */
[----:B------:R-:W0:Y:S01]  /*0100*/  S2UR UR6, SR_CgaCtaId ;  /* 0x00000000000679c3 */ /* 0x000e220000008800 */
[----:B------:R-:W-:Y:S01]  /*0110*/  SHF.R.S32.HI R28, RZ, 0x4, R5 ;  /* 0x00000004ff1c7819 */ /* 0x000fe20000011405 */
[----:B------:R-:W-:Y:S01]  /*0120*/  UMOV UR4, 0x400 ;  /* 0x0000040000047882 */ /* 0x000fe20000000000 */
[----:B------:R-:W-:Y:S01]  /*0130*/  IMAD R7, R23, R4, R2 ;  /* 0x0000000417077224 */ /* 0x000fe200078e0202 */
[----:B------:R-:W-:Y:S02]  /*0140*/  MOV R33, RZ ;  /* 0x000000ff00217202 */ /* 0x000fe40000000f00 */
[----:B------:R-:W-:-:S04]  /*0150*/  IADD3 R0, PT, PT, R28, -0x1, RZ ;  /* 0xffffffff1c007810 */ /* 0x000fc80007ffe0ff */
[----:B------:R-:W-:Y:S02]  /*0160*/  ISETP.GE.U32.AND P0, PT, R0, 0x3, PT ;  /* 0x000000030000780c */ /* 0x000fe40003f06070 */
[----:B------:R-:W-:Y:S01]  /*0170*/  MOV R0, RZ ;  /* 0x000000ff00007202 */ /* 0x000fe20000000f00 */
[----:B0-----:R-:W-:-:S06]  /*0180*/  ULEA UR5, UR6, UR4, 0x18 ;  /* 0x0000000406057291 */ /* 0x001fcc000f8ec0ff */
[----:B------:R-:W-:-:S04]  /*0190*/  LEA R5, R3, UR5, 0x6 ;  /* 0x0000000503057c11 */ /* 0x000fc8000f8e30ff */
[----:B------:R-:W-:Y:S05]  /*01a0*/  @!P0 BRA `(.L_x_1) ;  /* 0x0000000c00348947 */ /* 0x000fea0003800000 */
[----:B------:R-:W-:Y:S01]  /*01b0*/  UIADD3 UR5, UPT, UPT, UR4, 0x400, URZ ;  /* 0x0000040004057890 */ /* 0x000fe2000fffe0ff */
[C---:B------:R-:W-:Y:S01]  /*01c0*/  IADD3 R31, PT, PT, R3.reuse, 0x30, RZ ;  /* 0x00000030031f7810 */ /* 0x040fe20007ffe0ff */
[CCC-:B------:R-:W-:Y:S01]  /*01d0*/  IMAD R25, R3.reuse, R4.reuse, R21.reuse ;  /* 0x0000000403197224 */ /* 0x1c0fe200078e0215 */
[C---:B------:R-:W-:Y:S01]  /*01e0*/  IADD3 R29, PT, PT, R3.reuse, 0x20, RZ ;  /* 0x00000020031d7810 */ /* 0x040fe20007ffe0ff */
[----:B------:R-:W-:Y:S01]  /*01f0*/  ULEA UR5, UR6, UR5, 0x18 ;  /* 0x0000000506057291 */ /* 0x000fe2000f8ec0ff */
[----:B------:R-:W-:Y:S01]  /*0200*/  IADD3 R27, PT, PT, R3, 0x10, RZ ;  /* 0x00000010031b7810 */ /* 0x000fe20007ffe0ff */
[-CC-:B------:R-:W-:Y:S01]  /*0210*/  IMAD R31, R31, R4.reuse, R21.reuse ;  /* 0x000000041f1f7224 */ /* 0x180fe200078e0215 */
[----:B------:R-:W-:Y:S01]  /*0220*/  LOP3.LUT R0, R28, 0x7fffffc, RZ, 0xc0, !PT ;  /* 0x07fffffc1c007812 */ /* 0x000fe200078ec0ff */
[-CC-:B------:R-:W-:Y:S01]  /*0230*/  IMAD R29, R29, R4.reuse, R21.reuse ;  /* 0x000000041d1d7224 */ /* 0x180fe200078e0215 */
[----:B------:R-:W-:Y:S01]  /*0240*/  IADD3 R24, PT, PT, R7, 0x20, RZ ;  /* 0x0000002007187810 */ /* 0x000fe20007ffe0ff */
[----:B------:R-:W-:Y:S01]  /*0250*/  IMAD R27, R27, R4, R21 ;  /* 0x000000041b1b7224 */ /* 0x000fe200078e0215 */
[----:B------:R-:W-:-:S02]  /*0260*/  LEA R20, R2, UR5, 0x2 ;  /* 0x0000000502147c11 */ /* 0x000fc4000f8e10ff */
[----:B------:R-:W-:Y:S02]  /*0270*/  MOV R33, RZ ;  /* 0x000000ff00217202 */ /* 0x000fe40000000f00 */
[----:B------:R-:W-:Y:S02]  /*0280*/  LEA R22, R2, R5, 0x2 ;  /* 0x0000000502167211 */ /* 0x000fe400078e10ff */
[----:B------:R-:W-:Y:S02]  /*0290*/  IADD3 R26, PT, PT, -R0, RZ, RZ ;  /* 0x000000ff001a7210 */ /* 0x000fe40007ffe1ff */
[----:B------:R-:W-:-:S07]  /*02a0*/  LEA R6, R3, R20, 0x6 ;  /* 0x0000001403067211 */ /* 0x000fce00078e30ff */
.L_x_2:
[----:B------:R-:W0:Y:S01]  /*02b0*/  LDC.64 R18, c[0x0][0x380] ;  /* 0x0000e000ff127b82 */ /* 0x000e220000000a00 */
[----:B------:R-:W-:-:S07]  /*02c0*/  IADD3 R11, PT, PT, R24, -0x20, RZ ;  /* 0xffffffe0180b7810 */ /* 0x000fce0007ffe0ff */
[----:B------:R-:W1:Y:S01]  /*02d0*/  LDC.64 R16, c[0x0][0x388] ;  /* 0x0000e200ff107b82 */ /* 0x000e620000000a00 */
[----:B0-----:R-:W-:-:S06]  /*02e0*/  IMAD.WIDE.U32 R10, R11, 0x4, R18 ;  /* 0x000000040b0a7825 */ /* 0x001fcc00078e0012 */
[----:B------:R-:W2:Y:S01]  /*02f0*/  LDG.E R11, desc[UR8][R10.64] ;  /* 0x000000080a0b7981 */ /* 0x000ea2000c1e1900 */
[----:B-1----:R-:W-:-:S05]  /*0300*/  IMAD.WIDE.U32 R8, R25, 0x4, R16 ;  /* 0x0000000419087825 */ /* 0x002fca00078e0010 */
[----:B------:R-:W3:Y:S04]  /*0310*/  LDG.E R37, desc[UR8][R8.64] ;  /* 0x0000000808257981 */ /* 0x000ee8000c1e1900 */
[----:B--2---:R-:W-:Y:S04]  /*0320*/  STS [R22], R11 ;  /* 0x0000000b16007388 */ /* 0x004fe80000000800 */
[----:B---3--:R-:W-:Y:S01]  /*0330*/  STS [R6], R37 ;  /* 0x0000002506007388 */ /* 0x008fe20000000800 */
[----:B------:R-:W-:Y:S06]  /*0340*/  BAR.SYNC.DEFER_BLOCKING 0x0 ;  /* 0x0000000000007b1d */ /* 0x000fec0000010000 */
[----:B------:R-:W-:Y:S04]  /*0350*/  LDS R30, [R20] ;  /* 0x00000000141e7984 */ /* 0x000fe80000000800 */
[----:B------:R-:W0:Y:S04]  /*0360*/  LDS.128 R12, [R5] ;  /* 0x00000000050c7984 */ /* 0x000e280000000c00 */
[----:B------:R-:W1:Y:S04]  /*0370*/  LDS R32, [R20+0x40] ;  /* 0x0000400014207984 */ /* 0x000e680000000800 */
[----:B------:R-:W2:Y:S04]  /*0380*/  LDS R35, [R20+0x80] ;  /* 0x0000800014237984 */ /* 0x000ea80000000800 */
[----:B------:R-:W-:Y:S04]  /*0390*/  LDS.128 R8, [R5+0x10] ;  /* 0x0000100005087984 */ /* 0x000fe80000000c00 */
[----:B------:R-:W-:Y:S01]  /*03a0*/  LDS R37, [R20+0x380] ;  /* 0x0003800014257984 */ /* 0x000fe20000000800 */
[----:B0-----:R-:W-:-:S03]  /*03b0*/  FFMA R30, R12, R30, R33 ;  /* 0x0000001e0c1e7223 */ /* 0x001fc60000000021 */
[----:B------:R-:W0:Y:S01]  /*03c0*/  LDS R12, [R20+0xc0] ;  /* 0x0000c000140c7984 */ /* 0x000e220000000800 */
[----:B-1----:R-:W-:-:S03]  /*03d0*/  FFMA R32, R32, R13, R30 ;  /* 0x0000000d20207223 */ /* 0x002fc6000000001e */
[----:B------:R-:W1:Y:S04]  /*03e0*/  LDS R13, [R20+0x100] ;  /* 0x00010000140d7984 */ /* 0x000e680000000800 */
[----:B------:R-:W3:Y:S04]  /*03f0*/  LDS R30, [R20+0x140] ;  /* 0x00014000141e7984 */ /* 0x000ee80000000800 */
[----:B------:R-:W4:Y:S01]  /*0400*/  LDS R33, [R20+0x180] ;  /* 0x0001800014217984 */ /* 0x000f220000000800 */
[----:B--2---:R-:W-:-:S04]  /*0410*/  FFMA R35, R35, R14, R32 ;  /* 0x0000000e23237223 */ /* 0x004fc80000000020 */
[----:B0-----:R-:W-:Y:S02]  /*0420*/  FFMA R15, R12, R15, R35 ;  /* 0x0000000f0c0f7223 */ /* 0x001fe40000000023 */
[----:B------:R-:W-:Y:S02]  /*0430*/  LDS R35, [R20+0x240] ;  /* 0x0002400014237984 */ /* 0x000fe40000000800 */
[----:B-1----:R-:W-:Y:S02]  /*0440*/  FFMA R13, R8, R13, R15 ;  /* 0x0000000d080d7223 */ /* 0x002fe4000000000f */
[----:B------:R-:W0:Y:S02]  /*0450*/  LDS R8, [R20+0x1c0] ;  /* 0x0001c00014087984 */ /* 0x000e240000000800 */
[----:B---3--:R-:W-:Y:S02]  /*0460*/  FFMA R30, R30, R9, R13 ;  /* 0x000000091e1e7223 */ /* 0x008fe4000000000d */
[----:B------:R-:W-:Y:S04]  /*0470*/  LDS R9, [R20+0x200] ;  /* 0x0002000014097984 */ /* 0x000fe80000000800 */
[----:B------:R-:W1:Y:S01]  /*0480*/  LDS.128 R12, [R5+0x20] ;  /* 0x00002000050c7984 */ /* 0x000e620000000c00 */
[----:B----4-:R-:W-:-:S03]  /*0490*/  FFMA R33, R33, R10, R30 ;  /* 0x0000000a21217223 */ /* 0x010fc6000000001e */
[----:B------:R-:W2:Y:S04]  /*04a0*/  LDS R30, [R20+0x280] ;  /* 0x00028000141e7984 */ /* 0x000ea80000000800 */
[----:B------:R-:W3:Y:S01]  /*04b0*/  LDS R10, [R20+0x2c0] ;  /* 0x0002c000140a7984 */ /* 0x000ee20000000800 */
[----:B0-----:R-:W-:-:S03]  /*04c0*/  FFMA R11, R8, R11, R33 ;  /* 0x0000000b080b7223 */ /* 0x001fc60000000021 */
[----:B------:R-:W-:Y:S01]  /*04d0*/  LDS R8, [R20+0x340] ;  /* 0x0003400014087984 */ /* 0x000fe20000000800 */
[----:B-1----:R-:W-:-:S03]  /*04e0*/  FFMA R12, R12, R9, R11 ;  /* 0x000000090c0c7223 */ /* 0x002fc6000000000b */
[----:B------:R-:W-:Y:S01]  /*04f0*/  LDS R9, [R20+0x300] ;  /* 0x0003000014097984 */ /* 0x000fe20000000800 */
[----:B------:R-:W-:-:S04]  /*0500*/  FFMA R13, R35, R13, R12 ;  /* 0x0000000d230d7223 */ /* 0x000fc8000000000c */
[----:B--2---:R-:W-:Y:S02]  /*0510*/  FFMA R13, R30, R14, R13 ;  /* 0x0000000e1e0d7223 */ /* 0x004fe4000000000d */
[----:B------:R-:W-:Y:S02]  /*0520*/  LDS R30, [R20+0x3c0] ;  /* 0x0003c000141e7984 */ /* 0x000fe40000000800 */
[----:B---3--:R-:W-:Y:S02]  /*0530*/  FFMA R11, R10, R15, R13 ;  /* 0x0000000f0a0b7223 */ /* 0x008fe4000000000d */
[----:B------:R-:W0:Y:S01]  /*0540*/  LDS.128 R12, [R5+0x30] ;  /* 0x00003000050c7984 */ /* 0x000e220000000c00 */
[----:B------:R-:W-:Y:S01]  /*0550*/  IADD3 R33, PT, PT, R24, -0x10, RZ ;  /* 0xfffffff018217810 */ /* 0x000fe20007ffe0ff */
[----:B------:R-:W-:Y:S01]  /*0560*/  IMAD.WIDE.U32 R34, R27, 0x4, R16 ;  /* 0x000000041b227825 */ /* 0x000fe200078e0010 */
[----:B------:R-:W-:Y:S03]  /*0570*/  BAR.SYNC.DEFER_BLOCKING 0x0 ;  /* 0x0000000000007b1d */ /* 0x000fe60000010000 */
[----:B------:R-:W-:-:S06]  /*0580*/  IMAD.WIDE.U32 R32, R33, 0x4, R18 ;  /* 0x0000000421207825 */ /* 0x000fcc00078e0012 */
[----:B------:R-:W2:Y:S04]  /*0590*/  LDG.E R32, desc[UR8][R32.64] ;  /* 0x0000000820207981 */ /* 0x000ea8000c1e1900 */
[----:B------:R-:W3:Y:S01]  /*05a0*/  LDG.E R35, desc[UR8][R34.64] ;  /* 0x0000000822237981 */ /* 0x000ee2000c1e1900 */
[----:B0-----:R-:W-:-:S04]  /*05b0*/  FFMA R9, R12, R9, R11 ;  /* 0x000000090c097223 */ /* 0x001fc8000000000b */
[----:B------:R-:W-:-:S04]  /*05c0*/  FFMA R13, R8, R13, R9 ;  /* 0x0000000d080d7223 */ /* 0x000fc80000000009 */
[----:B------:R-:W-:-:S04]  /*05d0*/  FFMA R13, R37, R14, R13 ;  /* 0x0000000e250d7223 */ /* 0x000fc8000000000d */
[----:B------:R-:W-:Y:S01]  /*05e0*/  FFMA R13, R30, R15, R13 ;  /* 0x0000000f1e0d7223 */ /* 0x000fe2000000000d */
[----:B--2---:R-:W-:Y:S04]  /*05f0*/  STS [R22], R32 ;  /* 0x0000002016007388 */ /* 0x004fe80000000800 */
[----:B---3--:R-:W-:Y:S01]  /*0600*/  STS [R6], R35 ;  /* 0x0000002306007388 */ /* 0x008fe20000000800 */
[----:B------:R-:W-:Y:S06]  /*0610*/  BAR.SYNC.DEFER_BLOCKING 0x0 ;  /* 0x0000000000007b1d */ /* 0x000fec0000010000 */
[----:B------:R-:W-:Y:S04]  /*0620*/  LDS R12, [R20] ;  /* 0x00000000140c7984 */ /* 0x000fe80000000800 */
[----:B------:R-:W0:Y:S04]  /*0630*/  LDS.128 R8, [R5] ;  /* 0x0000000005087984 */ /* 0x000e280000000c00 */
[----:B------:R-:W1:Y:S04]  /*0640*/  LDS R36, [R20+0x40] ;  /* 0x0000400014247984 */ /* 0x000e680000000800 */
[----:B------:R-:W2:Y:S04]  /*0650*/  LDS R33, [R20+0x80] ;  /* 0x0000800014217984 */ /* 0x000ea80000000800 */
[----:B------:R-:W-:Y:S04]  /*0660*/  LDS R30, [R20+0x140] ;  /* 0x00014000141e7984 */ /* 0x000fe80000000800 */
[----:B------:R-:W-:Y:S04]  /*0670*/  LDS R35, [R20+0x180] ;  /* 0x0001800014237984 */ /* 0x000fe80000000800 */
[----:B------:R-:W-:Y:S01]  /*0680*/  LDS R37, [R20+0x380] ;  /* 0x0003800014257984 */ /* 0x000fe20000000800 */
[----:B0-----:R-:W-:-:S03]  /*0690*/  FFMA R13, R8, R12, R13 ;  /* 0x0000000c080d7223 */ /* 0x001fc6000000000d */
[----:B------:R-:W0:Y:S01]  /*06a0*/  LDS R8, [R20+0xc0] ;  /* 0x0000c00014087984 */ /* 0x000e220000000800 */
[----:B-1----:R-:W-:-:S03]  /*06b0*/  FFMA R36, R36, R9, R13 ;  /* 0x0000000924247223 */ /* 0x002fc6000000000d */
[----:B------:R-:W-:Y:S04]  /*06c0*/  LDS R9, [R20+0x100] ;  /* 0x0001000014097984 */ /* 0x000fe80000000800 */
[----:B------:R-:W1:Y:S01]  /*06d0*/  LDS.128 R12, [R5+0x10] ;  /* 0x00001000050c7984 */ /* 0x000e620000000c00 */
[----:B--2---:R-:W-:-:S04]  /*06e0*/  FFMA R33, R33, R10, R36 ;  /* 0x0000000a21217223 */ /* 0x004fc80000000024 */
[----:B0-----:R-:W-:Y:S02]  /*06f0*/  FFMA R11, R8, R11, R33 ;  /* 0x0000000b080b7223 */ /* 0x001fe40000000021 */
[----:B------:R-:W-:Y:S02]  /*0700*/  LDS R33, [R20+0x240] ;  /* 0x0002400014217984 */ /* 0x000fe40000000800 */
[----:B-1----:R-:W-:Y:S02]  /*0710*/  FFMA R9, R12, R9, R11 ;  /* 0x000000090c097223 */ /* 0x002fe4000000000b */
[----:B------:R-:W0:Y:S02]  /*0720*/  LDS R12, [R20+0x1c0] ;  /* 0x0001c000140c7984 */ /* 0x000e240000000800 */
[----:B------:R-:W-:Y:S02]  /*0730*/  FFMA R30, R30, R13, R9 ;  /* 0x0000000d1e1e7223 */ /* 0x000fe40000000009 */
[----:B------:R-:W-:Y:S04]  /*0740*/  LDS R13, [R20+0x200] ;  /* 0x00020000140d7984 */ /* 0x000fe80000000800 */
[----:B------:R-:W1:Y:S01]  /*0750*/  LDS.128 R8, [R5+0x20] ;  /* 0x0000200005087984 */ /* 0x000e620000000c00 */
[----:B------:R-:W-:-:S03]  /*0760*/  FFMA R35, R35, R14, R30 ;  /* 0x0000000e23237223 */ /* 0x000fc6000000001e */
[----:B------:R-:W2:Y:S04]  /*0770*/  LDS R30, [R20+0x280] ;  /* 0x00028000141e7984 */ /* 0x000ea80000000800 */
[----:B------:R-:W3:Y:S01]  /*0780*/  LDS R14, [R20+0x2c0] ;  /* 0x0002c000140e7984 */ /* 0x000ee20000000800 */
[----:B0-----:R-:W-:-:S04]  /*0790*/  FFMA R15, R12, R15, R35 ;  /* 0x0000000f0c0f7223 */ /* 0x001fc80000000023 */
[----:B-1----:R-:W-:-:S04]  /*07a0*/  FFMA R8, R8, R13, R15 ;  /* 0x0000000d08087223 */ /* 0x002fc8000000000f */
[----:B------:R-:W-:Y:S02]  /*07b0*/  FFMA R9, R33, R9, R8 ;  /* 0x0000000921097223 */ /* 0x000fe40000000008 */
[----:B------:R-:W-:Y:S02]  /*07c0*/  LDS R8, [R20+0x340] ;  /* 0x0003400014087984 */ /* 0x000fe40000000800 */
[----:B--2---:R-:W-:Y:S02]  /*07d0*/  FFMA R13, R30, R10, R9 ;  /* 0x0000000a1e0d7223 */ /* 0x004fe40000000009 */
[----:B------:R-:W-:Y:S02]  /*07e0*/  LDS R9, [R20+0x300] ;  /* 0x0003000014097984 */ /* 0x000fe40000000800 */
[----:B---3--:R-:W-:Y:S02]  /*07f0*/  FFMA R11, R14, R11, R13 ;  /* 0x0000000b0e0b7223 */ /* 0x008fe4000000000d */
[----:B------:R-:W-:Y:S04]  /*0800*/  LDS R30, [R20+0x3c0] ;  /* 0x0003c000141e7984 */ /* 0x000fe80000000800 */
[----:B------:R-:W0:Y:S01]  /*0810*/  LDS.128 R12, [R5+0x30] ;  /* 0x00003000050c7984 */ /* 0x000e220000000c00 */
[----:B------:R-:W-:Y:S01]  /*0820*/  IMAD.WIDE.U32 R32, R24, 0x4, R18 ;  /* 0x0000000418207825 */ /* 0x000fe200078e0012 */
[----:B------:R-:W-:Y:S03]  /*0830*/  BAR.SYNC.DEFER_BLOCKING 0x0 ;  /* 0x0000000000007b1d */ /* 0x000fe60000010000 */
[----:B------:R-:W-:-:S03]  /*0840*/  IMAD.WIDE.U32 R34, R29, 0x4, R16 ;  /* 0x000000041d227825 */ /* 0x000fc600078e0010 */
[----:B------:R-:W2:Y:S04]  /*0850*/  LDG.E R32, desc[UR8][R32.64] ;  /* 0x0000000820207981 */ /* 0x000ea8000c1e1900 */
[----:B------:R-:W3:Y:S01]  /*0860*/  LDG.E R35, desc[UR8][R34.64] ;  /* 0x0000000822237981 */ /* 0x000ee2000c1e1900 */
[----:B0-----:R-:W-:-:S04]  /*0870*/  FFMA R9, R12, R9, R11 ;  /* 0x000000090c097223 */ /* 0x001fc8000000000b */
[----:B------:R-:W-:-:S04]  /*0880*/  FFMA R13, R8, R13, R9 ;  /* 0x0000000d080d7223 */ /* 0x000fc80000000009 */
[----:B------:R-:W-:-:S04]  /*0890*/  FFMA R13, R37, R14, R13 ;  /* 0x0000000e250d7223 */ /* 0x000fc8000000000d */
[----:B------:R-:W-:Y:S01]  /*08a0*/  FFMA R13, R30, R15, R13 ;  /* 0x0000000f1e0d7223 */ /* 0x000fe2000000000d */
[----:B------:R-:W-:Y:S01]  /*08b0*/  IMAD.WIDE.U32 R16, R31, 0x4, R16 ;  /* 0x000000041f107825 */ /* 0x000fe200078e0010 */
[----:B--2---:R-:W-:Y:S04]  /*08c0*/  STS [R22], R32 ;  /* 0x0000002016007388 */ /* 0x004fe80000000800 */
[----:B---3--:R-:W-:Y:S01]  /*08d0*/  STS [R6], R35 ;  /* 0x0000002306007388 */ /* 0x008fe20000000800 */
[----:B------:R-:W-:Y:S06]  /*08e0*/  BAR.SYNC.DEFER_BLOCKING 0x0 ;  /* 0x0000000000007b1d */ /* 0x000fec0000010000 */
[----:B------:R-:W-:Y:S04]  /*08f0*/  LDS R12, [R20] ;  /* 0x00000000140c7984 */ /* 0x000fe80000000800 */
[----:B------:R-:W0:Y:S04]  /*0900*/  LDS.128 R8, [R5] ;  /* 0x0000000005087984 */ /* 0x000e280000000c00 */
[----:B------:R-:W1:Y:S04]  /*0910*/  LDS R36, [R20+0x40] ;  /* 0x0000400014247984 */ /* 0x000e680000000800 */
[----:B------:R-:W2:Y:S04]  /*0920*/  LDS R33, [R20+0x80] ;  /* 0x0000800014217984 */ /* 0x000ea80000000800 */
[----:B------:R-:W3:Y:S04]  /*0930*/  LDS R37, [R20+0xc0] ;  /* 0x0000c00014257984 */ /* 0x000ee80000000800 */
[----:B------:R-:W-:Y:S04]  /*0940*/  LDS R34, [R20+0x200] ;  /* 0x0002000014227984 */ /* 0x000fe80000000800 */
[----:B------:R-:W-:Y:S04]  /*0950*/  LDS R30, [R20+0x240] ;  /* 0x00024000141e7984 */ /* 0x000fe80000000800 */
[----:B------:R-:W-:Y:S01]  /*0960*/  LDS R35, [R20+0x380] ;  /* 0x0003800014237984 */ /* 0x000fe20000000800 */
[----:B0-----:R-:W-:-:S03]  /*0970*/  FFMA R13, R8, R12, R13 ;  /* 0x0000000c080d7223 */ /* 0x001fc6000000000d */
[----:B------:R-:W-:Y:S01]  /*0980*/  LDS R8, [R20+0x140] ;  /* 0x0001400014087984 */ /* 0x000fe20000000800 */
[----:B-1----:R-:W-:-:S03]  /*0990*/  FFMA R36, R36, R9, R13 ;  /* 0x0000000924247223 */ /* 0x002fc6000000000d */
[----:B------:R-:W-:Y:S04]  /*09a0*/  LDS R9, [R20+0x100] ;  /* 0x0001000014097984 */ /* 0x000fe80000000800 */
[----:B------:R-:W0:Y:S01]  /*09b0*/  LDS.128 R12, [R5+0x10] ;  /* 0x00001000050c7984 */ /* 0x000e220000000c00 */
[----:B--2---:R-:W-:-:S03]  /*09c0*/  FFMA R10, R33, R10, R36 ;  /* 0x0000000a210a7223 */ /* 0x004fc60000000024 */
[----:B------:R-:W1:Y:S01]  /*09d0*/  LDS R33, [R20+0x180] ;  /* 0x0001800014217984 */ /* 0x000e620000000800 */
[----:B---3--:R-:W-:-:S03]  /*09e0*/  FFMA R11, R37, R11, R10 ;  /* 0x0000000b250b7223 */ /* 0x008fc6000000000a */
[----:B------:R-:W-:Y:S01]  /*09f0*/  LDS R37, [R20+0x300] ;  /* 0x0003000014257984 */ /* 0x000fe20000000800 */
[----:B0-----:R-:W-:-:S03]  /*0a00*/  FFMA R9, R12, R9, R11 ;  /* 0x000000090c097223 */ /* 0x001fc6000000000b */
[----:B------:R-:W0:Y:S01]  /*0a10*/  LDS R12, [R20+0x1c0] ;  /* 0x0001c000140c7984 */ /* 0x000e220000000800 */
[----:B------:R-:W-:-:S03]  /*0a20*/  FFMA R32, R8, R13, R9 ;  /* 0x0000000d08207223 */ /* 0x000fc60000000009 */
[----:B------:R-:W2:Y:S04]  /*0a30*/  LDS.128 R8, [R5+0x20] ;  /* 0x0000200005087984 */ /* 0x000ea80000000c00 */
[----:B------:R-:W3:Y:S01]  /*0a40*/  LDS R13, [R20+0x280] ;  /* 0x00028000140d7984 */ /* 0x000ee20000000800 */
[----:B-1----:R-:W-:-:S03]  /*0a50*/  FFMA R33, R33, R14, R32 ;  /* 0x0000000e21217223 */ /* 0x002fc60000000020 */
[----:B------:R-:W-:Y:S01]  /*0a60*/  LDS R32, [R20+0x340] ;  /* 0x0003400014207984 */ /* 0x000fe20000000800 */
[----:B0-----:R-:W-:-:S04]  /*0a70*/  FFMA R15, R12, R15, R33 ;  /* 0x0000000f0c0f7223 */ /* 0x001fc80000000021 */
[----:B--2---:R-:W-:Y:S01]  /*0a80*/  FFMA R33, R8, R34, R15 ;  /* 0x0000002208217223 */ /* 0x004fe2000000000f */
[----:B------:R-:W-:-:S03]  /*0a90*/  IADD3 R15, PT, PT, R24, 0x10, RZ ;  /* 0x00000010180f7810 */ /* 0x000fc60007ffe0ff */
[----:B------:R-:W-:Y:S02]  /*0aa0*/  FFMA R30, R30, R9, R33 ;  /* 0x000000091e1e7223 */ /* 0x000fe40000000021 */
[----:B------:R-:W-:Y:S01]  /*0ab0*/  IMAD.WIDE.U32 R18, R15, 0x4, R18 ;  /* 0x000000040f127825 */ /* 0x000fe200078e0012 */
[----:B------:R-:W0:Y:S03]  /*0ac0*/  LDS R9, [R20+0x2c0] ;  /* 0x0002c00014097984 */ /* 0x000e260000000800 */
[----:B---3--:R-:W-:Y:S02]  /*0ad0*/  FFMA R10, R13, R10, R30 ;  /* 0x0000000a0d0a7223 */ /* 0x008fe4000000001e */
[----:B------:R-:W-:Y:S04]  /*0ae0*/  LDS R30, [R20+0x3c0] ;  /* 0x0003c000141e7984 */ /* 0x000fe80000000800 */
[----:B------:R-:W1:Y:S01]  /*0af0*/  LDS.128 R12, [R5+0x30] ;  /* 0x00003000050c7984 */ /* 0x000e620000000c00 */
[----:B------:R-:W-:Y:S06]  /*0b00*/  BAR.SYNC.DEFER_BLOCKING 0x0 ;  /* 0x0000000000007b1d */ /* 0x000fec0000010000 */
[----:B------:R-:W2:Y:S04]  /*0b10*/  LDG.E R19, desc[UR8][R18.64] ;  /* 0x0000000812137981 */ /* 0x000ea8000c1e1900 */
[----:B------:R0:W3:Y:S02]  /*0b20*/  LDG.E R16, desc[UR8][R16.64] ;  /* 0x0000000810107981 */ /* 0x0000e4000c1e1900 */
[----:B0-----:R-:W-:-:S04]  /*0b30*/  FFMA R17, R9, R11, R10 ;  /* 0x0000000b09117223 */ /* 0x001fc8000000000a */
[----:B-1----:R-:W-:-:S04]  /*0b40*/  FFMA R37, R12, R37, R17 ;  /* 0x000000250c257223 */ /* 0x002fc80000000011 */
[----:B------:R-:W-:-:S04]  /*0b50*/  FFMA R32, R32, R13, R37 ;  /* 0x0000000d20207223 */ /* 0x000fc80000000025 */
[----:B------:R-:W-:-:S04]  /*0b60*/  FFMA R35, R35, R14, R32 ;  /* 0x0000000e23237223 */ /* 0x000fc80000000020 */
[----:B------:R-:W-:Y:S01]  /*0b70*/  FFMA R17, R30, R15, R35 ;  /* 0x0000000f1e117223 */ /* 0x000fe20000000023 */
[----:B------:R-:W-:-:S04]  /*0b80*/  IADD3 R26, PT, PT, R26, 0x4, RZ ;  /* 0x000000041a1a7810 */ /* 0x000fc80007ffe0ff */
[----:B------:R-:W-:Y:S02]  /*0b90*/  ISETP.NE.AND P0, PT, R26, RZ, PT ;  /* 0x000000ff1a00720c */ /* 0x000fe40003f05270 */
[----:B------:R-:W-:Y:S02]  /*0ba0*/  IADD3 R24, PT, PT, R24, 0x40, RZ ;  /* 0x0000004018187810 */ /* 0x000fe40007ffe0ff */
[C---:B------:R-:W-:Y:S02]  /*0bb0*/  LEA R31, R4.reuse, R31, 0x6 ;  /* 0x0000001f041f7211 */ /* 0x040fe400078e30ff */
[C---:B------:R-:W-:Y:S02]  /*0bc0*/  LEA R29, R4.reuse, R29, 0x6 ;  /* 0x0000001d041d7211 */ /* 0x040fe400078e30ff */
[C---:B------:R-:W-:Y:S02]  /*0bd0*/  LEA R27, R4.reuse, R27, 0x6 ;  /* 0x0000001b041b7211 */ /* 0x040fe400078e30ff */
[----:B------:R-:W-:Y:S01]  /*0be0*/  LEA R25, R4, R25, 0x6 ;  /* 0x0000001904197211 */ /* 0x000fe200078e30ff */
        /* <DEDUP_REMOVED lines=9> */
[----:B------:R-:W4:Y:S04]  /*0c80*/  LDS.128 R12, [R5+0x10] ;  /* 0x00001000050c7984 */ /* 0x000f280000000c00 */
[----:B------:R-:W5:Y:S04]  /*0c90*/  LDS R30, [R20+0x140] ;  /* 0x00014000141e7984 */ /* 0x000f680000000800 */
[----:B------:R-:W5:Y:S01]  /*0ca0*/  LDS R37, [R20+0x180] ;  /* 0x0001800014257984 */ /* 0x000f620000000800 */
[----:B0-----:R-:W-:-:S03]  /*0cb0*/  FFMA R17, R8, R33, R17 ;  /* 0x0000002108117223 */ /* 0x001fc60000000011 */
[----:B------:R-:W0:Y:S01]  /*0cc0*/  LDS R8, [R20+0x1c0] ;  /* 0x0001c00014087984 */ /* 0x000e220000000800 */
[----:B-1----:R-:W-:-:S03]  /*0cd0*/  FFMA R9, R34, R9, R17 ;  /* 0x0000000922097223 */ /* 0x002fc60000000011 */
[----:B------:R-:W-:Y:S04]  /*0ce0*/  LDS R33, [R20+0x200] ;  /* 0x0002000014217984 */ /* 0x000fe80000000800 */
[----:B------:R-:W1:Y:S01]  /*0cf0*/  LDS.128 R16, [R5+0x20] ;  /* 0x0000200005107984 */ /* 0x000e620000000c00 */
[----:B--2---:R-:W-:-:S04]  /*0d00*/  FFMA R9, R36, R10, R9 ;  /* 0x0000000a24097223 */ /* 0x004fc80000000009 */
[----:B---3--:R-:W-:-:S04]  /*0d10*/  FFMA R9, R32, R11, R9 ;  /* 0x0000000b20097223 */ /* 0x008fc80000000009 */
[----:B----4-:R-:W-:Y:S02]  /*0d20*/  FFMA R9, R12, R35, R9 ;  /* 0x000000230c097223 */ /* 0x010fe40000000009 */
[----:B------:R-:W2:Y:S02]  /*0d30*/  LDS R12, [R20+0x240] ;  /* 0x00024000140c7984 */ /* 0x000ea40000000800 */
[----:B-----5:R-:W-:Y:S02]  /*0d40*/  FFMA R30, R30, R13, R9 ;  /* 0x0000000d1e1e7223 */ /* 0x020fe40000000009 */
[----:B------:R-:W3:Y:S02]  /*0d50*/  LDS R13, [R20+0x280] ;  /* 0x00028000140d7984 */ /* 0x000ee40000000800 */
[----:B------:R-:W-:Y:S02]  /*0d60*/  FFMA R37, R37, R14, R30 ;  /* 0x0000000e25257223 */ /* 0x000fe4000000001e */
[----:B------:R-:W4:Y:S04]  /*0d70*/  LDS R14, [R20+0x2c0] ;  /* 0x0002c000140e7984 */ /* 0x000f280000000800 */
[----:B------:R-:W-:Y:S01]  /*0d80*/  LDS R30, [R20+0x340] ;  /* 0x00034000141e7984 */ /* 0x000fe20000000800 */
[----:B0-----:R-:W-:-:S03]  /*0d90*/  FFMA R37, R8, R15, R37 ;  /* 0x0000000f08257223 */ /* 0x001fc60000000025 */
[----:B------:R-:W-:Y:S04]  /*0da0*/  LDS R15, [R20+0x300] ;  /* 0x00030000140f7984 */ /* 0x000fe80000000800 */
[----:B------:R-:W0:Y:S01]  /*0db0*/  LDS.128 R8, [R5+0x30] ;  /* 0x0000300005087984 */ /* 0x000e220000000c00 */
[----:B-1----:R-:W-:-:S03]  /*0dc0*/  FFMA R37, R16, R33, R37 ;  /* 0x0000002110257223 */ /* 0x002fc60000000025 */
[----:B------:R-:W1:Y:S04]  /*0dd0*/  LDS R33, [R20+0x380] ;  /* 0x0003800014217984 */ /* 0x000e680000000800 */
[----:B------:R-:W5:Y:S01]  /*0de0*/  LDS R16, [R20+0x3c0] ;  /* 0x0003c00014107984 */ /* 0x000f620000000800 */
[----:B--2---:R-:W-:-:S04]  /*0df0*/  FFMA R12, R12, R17, R37 ;  /* 0x000000110c0c7223 */ /* 0x004fc80000000025 */
[----:B---3--:R-:W-:-:S04]  /*0e00*/  FFMA R13, R13, R18, R12 ;  /* 0x000000120d0d7223 */ /* 0x008fc8000000000c */
[----:B----4-:R-:W-:-:S04]  /*0e10*/  FFMA R13, R14, R19, R13 ;  /* 0x000000130e0d7223 */ /* 0x010fc8000000000d */
[----:B0-----:R-:W-:-:S04]  /*0e20*/  FFMA R13, R8, R15, R13 ;  /* 0x0000000f080d7223 */ /* 0x001fc8000000000d */
[----:B------:R-:W-:-:S04]  /*0e30*/  FFMA R30, R30, R9, R13 ;  /* 0x000000091e1e7223 */ /* 0x000fc8000000000d */
[----:B-1----:R-:W-:-:S04]  /*0e40*/  FFMA R33, R33, R10, R30 ;  /* 0x0000000a21217223 */ /* 0x002fc8000000001e */
[----:B-----5:R-:W-:Y:S01]  /*0e50*/  FFMA R33, R16, R11, R33 ;  /* 0x0000000b10217223 */ /* 0x020fe20000000021 */
[----:B------:R-:W-:Y:S06]  /*0e60*/  BAR.SYNC.DEFER_BLOCKING 0x0 ;  /* 0x0000000000007b1d */ /* 0x000fec0000010000 */
[----:B------:R-:W-:Y:S05]  /*0e70*/  @P0 BRA `(.L_x_2) ;  /* 0xfffffff4000c0947 */ /* 0x000fea000383ffff */
.L_x_1:
[----:B------:R-:W-:-:S13]  /*0e80*/  LOP3.LUT P0, R6, R28, 0x3, RZ, 0xc0, !PT ;  /* 0x000000031c067812 */ /* 0x000fda000780c0ff */
[----:B------:R-:W-:Y:S05]  /*0e90*/  @!P0 BRA `(.L_x_0) ;  /* 0x0000000800848947 */ /* 0x000fea0003800000 */
[----:B------:R-:W-:Y:S02]  /*0ea0*/  ISETP.NE.AND P0, PT, R6, 0x1, PT ;  /* 0x000000010600780c */ /* 0x000fe40003f05270 */
[----:B------:R-:W-:-:S04]  /*0eb0*/  LOP3.LUT R28, R28, 0x1, RZ, 0xc0, !PT ;  /* 0x000000011c1c7812 */ /* 0x000fc800078ec0ff */
[----:B------:R-:W-:-:S07]  /*0ec0*/  ISETP.NE.U32.AND P1, PT, R28, 0x1, PT ;  /* 0x000000011c00780c */ /* 0x000fce0003f25070 */
[----:B------:R-:W-:Y:S06]  /*0ed0*/  @!P0 BRA `(.L_x_3) ;  /* 0x0000000400988947 */ /* 0x000fec0003800000 */
[----:B------:R-:W0:Y:S01]  /*0ee0*/  LDC.64 R16, c[0x0][0x380] ;  /* 0x0000e000ff107b82 */ /* 0x000e220000000a00 */
[C---:B------:R-:W-:Y:S02]  /*0ef0*/  LEA R18, R0.reuse, R3, 0x4 ;  /* 0x0000000300127211 */ /* 0x040fe400078e20ff */
[----:B------:R-:W-:-:S03]  /*0f00*/  LEA R19, R0, R7, 0x4 ;  /* 0x0000000700137211 */ /* 0x000fc600078e20ff */
[----:B------:R-:W-:Y:S02]  /*0f10*/  IMAD R13, R18, R4, R21 ;  /* 0x00000004120d7224 */ /* 0x000fe400078e0215 */
[----:B------:R-:W1:Y:S01]  /*0f20*/  LDC.64 R26, c[0x0][0x388] ;  /* 0x0000e200ff1a7b82 */ /* 0x000e620000000a00 */
[----:B0-----:R-:W-:-:S05]  /*0f30*/  IMAD.WIDE.U32 R8, R19, 0x4, R16 ;  /* 0x0000000413087825 */ /* 0x001fca00078e0010 */
[----:B------:R-:W2:Y:S01]  /*0f40*/  LDG.E R25, desc[UR8][R8.64] ;  /* 0x0000000808197981 */ /* 0x000ea2000c1e1900 */
[----:B-1----:R-:W-:-:S05]  /*0f50*/  IMAD.WIDE.U32 R12, R13, 0x4, R26 ;  /* 0x000000040d0c7825 */ /* 0x002fca00078e001a */
[----:B------:R-:W3:Y:S01]  /*0f60*/  LDG.E R31, desc[UR8][R12.64] ;  /* 0x000000080c1f7981 */ /* 0x000ee2000c1e1900 */
[----:B------:R-:W-:-:S04]  /*0f70*/  UIADD3 UR5, UPT, UPT, UR4, 0x400, URZ ;  /* 0x0000040004057890 */ /* 0x000fc8000fffe0ff */
[----:B------:R-:W-:Y:S01]  /*0f80*/  ULEA UR5, UR6, UR5, 0x18 ;  /* 0x0000000506057291 */ /* 0x000fe2000f8ec0ff */
[----:B------:R-:W-:-:S05]  /*0f90*/  LEA R32, R2, R5, 0x2 ;  /* 0x0000000502207211 */ /* 0x000fca00078e10ff */
[----:B------:R-:W-:-:S04]  /*0fa0*/  LEA R6, R2, UR5, 0x2 ;  /* 0x0000000502067c11 */ /* 0x000fc8000f8e10ff */
[----:B------:R-:W-:Y:S02]  /*0fb0*/  LEA R30, R3, R6, 0x6 ;  /* 0x00000006031e7211 */ /* 0x000fe400078e30ff */
[----:B------:R-:W-:Y:S01]  /*0fc0*/  IADD3 R18, PT, PT, R18, 0x10, RZ ;  /* 0x0000001012127810 */ /* 0x000fe20007ffe0ff */
        /* <DEDUP_REMOVED lines=11> */
[----:B------:R-:W5:Y:S04]  /*1080*/  LDS R25, [R6+0x180] ;  /* 0x0001800006197984 */ /* 0x000f680000000800 */
[----:B------:R-:W5:Y:S04]  /*1090*/  LDS R20, [R6+0x1c0] ;  /* 0x0001c00006147984 */ /* 0x000f680000000800 */
[----:B------:R-:W-:Y:S01]  /*10a0*/  LDS R36, [R6+0x200] ;  /* 0x0002000006247984 */ /* 0x000fe20000000800 */
[----:B0-----:R-:W-:-:S03]  /*10b0*/  FFMA R8, R8, R24, R33 ;  /* 0x0000001808087223 */ /* 0x001fc60000000021 */
[----:B------:R-:W-:Y:S01]  /*10c0*/  LDS R34, [R6+0x2c0] ;  /* 0x0002c00006227984 */ /* 0x000fe20000000800 */
[----:B-1----:R-:W-:-:S03]  /*10d0*/  FFMA R9, R35, R9, R8 ;  /* 0x0000000923097223 */ /* 0x002fc60000000008 */
[----:B------:R-:W-:Y:S01]  /*10e0*/  LDS R31, [R6+0x300] ;  /* 0x00030000061f7984 */ /* 0x000fe20000000800 */
[----:B--2---:R-:W-:-:S03]  /*10f0*/  FFMA R10, R28, R10, R9 ;  /* 0x0000000a1c0a7223 */ /* 0x004fc60000000009 */
[----:B------:R-:W-:Y:S01]  /*1100*/  LDS R35, [R6+0x280] ;  /* 0x0002800006237984 */ /* 0x000fe20000000800 */
[----:B---3--:R-:W-:Y:S01]  /*1110*/  FFMA R11, R37, R11, R10 ;  /* 0x0000000b250b7223 */ /* 0x008fe2000000000a */
[----:B------:R-:W-:Y:S02]  /*1120*/  IMAD R9, R18, R4, R21 ;  /* 0x0000000412097224 */ /* 0x000fe400078e0215 */
[----:B------:R-:W-:Y:S04]  /*1130*/  LDS R28, [R6+0x240] ;  /* 0x00024000061c7984 */ /* 0x000fe80000000800 */
[----:B------:R-:W-:Y:S01]  /*1140*/  LDS R33, [R6+0x380] ;  /* 0x0003800006217984 */ /* 0x000fe20000000800 */
[----:B----4-:R-:W-:-:S03]  /*1150*/  FFMA R11, R12, R29, R11 ;  /* 0x0000001d0c0b7223 */ /* 0x010fc6000000000b */
[----:B------:R-:W-:Y:S01]  /*1160*/  LDS R24, [R6+0x3c0] ;  /* 0x0003c00006187984 */ /* 0x000fe20000000800 */
[----:B-----5:R-:W-:Y:S01]  /*1170*/  FFMA R22, R22, R13, R11 ;  /* 0x0000000d16167223 */ /* 0x020fe2000000000b */
[----:B------:R-:W-:Y:S01]  /*1180*/  IADD3 R13, PT, PT, R19, 0x10, RZ ;  /* 0x00000010130d7810 */ /* 0x000fe20007ffe0ff */
[----:B------:R-:W-:-:S04]  /*1190*/  IMAD.WIDE.U32 R26, R9, 0x4, R26 ;  /* 0x00000004091a7825 */ /* 0x000fc800078e001a */
[----:B------:R-:W-:Y:S01]  /*11a0*/  FFMA R25, R25, R14, R22 ;  /* 0x0000000e19197223 */ /* 0x000fe20000000016 */
[----:B------:R-:W0:Y:S01]  /*11b0*/  LDS.128 R8, [R5+0x20] ;  /* 0x0000200005087984 */ /* 0x000e220000000c00 */
[----:B------:R-:W-:-:S03]  /*11c0*/  IMAD.WIDE.U32 R12, R13, 0x4, R16 ;  /* 0x000000040d0c7825 */ /* 0x000fc600078e0010 */
[----:B------:R-:W-:Y:S04]  /*11d0*/  LDS R22, [R6+0x340] ;  /* 0x0003400006167984 */ /* 0x000fe80000000800 */
[----:B------:R-:W1:Y:S01]  /*11e0*/  LDS.128 R16, [R5+0x30] ;  /* 0x0000300005107984 */ /* 0x000e620000000c00 */
[----:B------:R-:W-:Y:S06]  /*11f0*/  BAR.SYNC.DEFER_BLOCKING 0x0 ;  /* 0x0000000000007b1d */ /* 0x000fec0000010000 */
[----:B------:R-:W2:Y:S04]  /*1200*/  LDG.E R13, desc[UR8][R12.64] ;  /* 0x000000080c0d7981 */ /* 0x000ea8000c1e1900 */
[----:B------:R-:W3:Y:S01]  /*1210*/  LDG.E R27, desc[UR8][R26.64] ;  /* 0x000000081a1b7981 */ /* 0x000ee2000c1e1900 */
[----:B------:R-:W-:-:S04]  /*1220*/  FFMA R29, R20, R15, R25 ;  /* 0x0000000f141d7223 */ /* 0x000fc80000000019 */
[----:B0-----:R-:W-:-:S04]  /*1230*/  FFMA R37, R8, R36, R29 ;  /* 0x0000002408257223 */ /* 0x001fc8000000001d */
[----:B------:R-:W-:-:S04]  /*1240*/  FFMA R8, R28, R9, R37 ;  /* 0x000000091c087223 */ /* 0x000fc80000000025 */
[----:B------:R-:W-:-:S04]  /*1250*/  FFMA R35, R35, R10, R8 ;  /* 0x0000000a23237223 */ /* 0x000fc80000000008 */
[----:B------:R-:W-:-:S04]  /*1260*/  FFMA R35, R34, R11, R35 ;  /* 0x0000000b22237223 */ /* 0x000fc80000000023 */
[----:B-1----:R-:W-:-:S04]  /*1270*/  FFMA R31, R16, R31, R35 ;  /* 0x0000001f101f7223 */ /* 0x002fc80000000023 */
[----:B------:R-:W-:-:S04]  /*1280*/  FFMA R22, R22, R17, R31 ;  /* 0x0000001116167223 */ /* 0x000fc8000000001f */
[----:B------:R-:W-:-:S04]  /*1290*/  FFMA R33, R33, R18, R22 ;  /* 0x0000001221217223 */ /* 0x000fc80000000016 */
[----:B------:R-:W-:Y:S01]  /*12a0*/  FFMA R35, R24, R19, R33 ;  /* 0x0000001318237223 */ /* 0x000fe20000000021 */
        /* <DEDUP_REMOVED lines=14> */
[----:B------:R-:W-:Y:S04]  /*1390*/  LDS R33, [R6+0x200] ;  /* 0x0002000006217984 */ /* 0x000fe80000000800 */
[----:B------:R-:W5:Y:S01]  /*13a0*/  LDS.128 R16, [R5+0x20] ;  /* 0x0000200005107984 */ /* 0x000f620000000c00 */
[----:B0-----:R-:W-:-:S03]  /*13b0*/  FFMA R25, R12, R25, R35 ;  /* 0x000000190c197223 */ /* 0x001fc60000000023 */
[----:B------:R-:W0:Y:S01]  /*13c0*/  LDS R24, [R6+0x240] ;  /* 0x0002400006187984 */ /* 0x000e220000000800 */
[----:B-1----:R-:W-:-:S03]  /*13d0*/  FFMA R20, R20, R13, R25 ;  /* 0x0000000d14147223 */ /* 0x002fc60000000019 */
[----:B------:R-:W1:Y:S01]  /*13e0*/  LDS R25, [R6+0x280] ;  /* 0x0002800006197984 */ /* 0x000e620000000800 */
[----:B--2---:R-:W-:-:S03]  /*13f0*/  FFMA R29, R29, R14, R20 ;  /* 0x0000000e1d1d7223 */ /* 0x004fc60000000014 */
[----:B------:R-:W2:Y:S01]  /*1400*/  LDS R20, [R6+0x2c0] ;  /* 0x0002c00006147984 */ /* 0x000ea20000000800 */
[----:B---3--:R-:W-:-:S03]  /*1410*/  FFMA R35, R28, R15, R29 ;  /* 0x0000000f1c237223 */ /* 0x008fc6000000001d */
[----:B------:R-:W-:Y:S04]  /*1420*/  LDS R29, [R6+0x300] ;  /* 0x00030000061d7984 */ /* 0x000fe80000000800 */
[----:B------:R-:W3:Y:S01]  /*1430*/  LDS.128 R12, [R5+0x30] ;  /* 0x00003000050c7984 */ /* 0x000ee20000000c00 */
[----:B----4-:R-:W-:-:S03]  /*1440*/  FFMA R35, R8, R27, R35 ;  /* 0x0000001b08237223 */ /* 0x010fc60000000023 */
[----:B------:R-:W4:Y:S04]  /*1450*/  LDS R28, [R6+0x340] ;  /* 0x00034000061c7984 */ /* 0x000f280000000800 */
[----:B------:R-:W4:Y:S01]  /*1460*/  LDS R27, [R6+0x380] ;  /* 0x00038000061b7984 */ /* 0x000f220000000800 */
[----:B-----5:R-:W-:-:S03]  /*1470*/  FFMA R26, R26, R9, R35 ;  /* 0x000000091a1a7223 */ /* 0x020fc60000000023 */
[----:B------:R-:W5:Y:S01]  /*1480*/  LDS R8, [R6+0x3c0] ;  /* 0x0003c00006087984 */ /* 0x000f620000000800 */
[----:B------:R-:W-:-:S04]  /*1490*/  FFMA R31, R31, R10, R26 ;  /* 0x0000000a1f1f7223 */ /* 0x000fc8000000001a */
[----:B------:R-:W-:-:S04]  /*14a0*/  FFMA R11, R22, R11, R31 ;  /* 0x0000000b160b7223 */ /* 0x000fc8000000001f */
[----:B------:R-:W-:-:S04]  /*14b0*/  FFMA R11, R16, R33, R11 ;  /* 0x00000021100b7223 */ /* 0x000fc8000000000b */
[----:B0-----:R-:W-:-:S04]  /*14c0*/  FFMA R24, R24, R17, R11 ;  /* 0x0000001118187223 */ /* 0x001fc8000000000b */
[----:B-1----:R-:W-:-:S04]  /*14d0*/  FFMA R25, R25, R18, R24 ;  /* 0x0000001219197223 */ /* 0x002fc80000000018 */
[----:B--2---:R-:W-:-:S04]  /*14e0*/  FFMA R19, R20, R19, R25 ;  /* 0x0000001314137223 */ /* 0x004fc80000000019 */
[----:B---3--:R-:W-:-:S04]  /*14f0*/  FFMA R19, R12, R29, R19 ;  /* 0x0000001d0c137223 */ /* 0x008fc80000000013 */
[----:B----4-:R-:W-:-:S04]  /*1500*/  FFMA R28, R28, R13, R19 ;  /* 0x0000000d1c1c7223 */ /* 0x010fc80000000013 */
[----:B------:R-:W-:-:S04]  /*1510*/  FFMA R27, R27, R14, R28 ;  /* 0x0000000e1b1b7223 */ /* 0x000fc8000000001c */
[----:B-----5:R-:W-:Y:S01]  /*1520*/  FFMA R33, R8, R15, R27 ;  /* 0x0000000f08217223 */ /* 0x020fe2000000001b */
[----:B------:R-:W-:Y:S06]  /*1530*/  BAR.SYNC.DEFER_BLOCKING 0x0 ;  /* 0x0000000000007b1d */ /* 0x000fec0000010000 */
.L_x_3:
[----:B------:R-:W-:Y:S05]  /*1540*/  @P1 BRA `(.L_x_0) ;  /* 0x0000000000d81947 */ /* 0x000fea0003800000 */
[----:B------:R-:W0:Y:S01]  /*1550*/  LDC.64 R8, c[0x0][0x380] ;  /* 0x0000e000ff087b82 */ /* 0x000e220000000a00 */
[C---:B------:R-:W-:Y:S02]  /*1560*/  LEA R6, R0.reuse, R3, 0x4 ;  /* 0x0000000300067211 */ /* 0x040fe400078e20ff */
[----:B------:R-:W-:-:S03]  /*1570*/  LEA R7, R0, R7, 0x4 ;  /* 0x0000000700077211 */ /* 0x000fc600078e20ff */
[----:B------:R-:W-:Y:S02]  /*1580*/  IMAD R11, R6, R4, R21 ;  /* 0x00000004060b7224 */ /* 0x000fe400078e0215 */
[----:B------:R-:W1:Y:S01]  /*1590*/  LDC.64 R12, c[0x0][0x388] ;  /* 0x0000e200ff0c7b82 */ /* 0x000e620000000a00 */
[----:B0-----:R-:W-:-:S06]  /*15a0*/  IMAD.WIDE.U32 R6, R7, 0x4, R8 ;  /* 0x0000000407067825 */ /* 0x001fcc00078e0008 */
[----:B------:R-:W2:Y:S01]  /*15b0*/  LDG.E R6, desc[UR8][R6.64] ;  /* 0x0000000806067981 */ /* 0x000ea2000c1e1900 */
[----:B-1----:R-:W-:-:S06]  /*15c0*/  IMAD.WIDE.U32 R12, R11, 0x4, R12 ;  /* 0x000000040b0c7825 */ /* 0x002fcc00078e000c */
[----:B------:R-:W3:Y:S01]  /*15d0*/  LDG.E R12, desc[UR8][R12.64] ;  /* 0x000000080c0c7981 */ /* 0x000ee2000c1e1900 */
[----:B------:R-:W-:-:S04]  /*15e0*/  UIADD3 UR4, UPT, UPT, UR4, 0x400, URZ ;  /* 0x0000040004047890 */ /* 0x000fc8000fffe0ff */
[----:B------:R-:W-:Y:S01]  /*15f0*/  ULEA UR4, UR6, UR4, 0x18 ;  /* 0x0000000406047291 */ /* 0x000fe2000f8ec0ff */
[----:B------:R-:W-:-:S05]  /*1600*/  LEA R15, R2, R5, 0x2 ;  /* 0x00000005020f7211 */ /* 0x000fca00078e10ff */
[----:B------:R-:W-:-:S04]  /*1610*/  LEA R0, R2, UR4, 0x2 ;  /* 0x0000000402007c11 */ /* 0x000fc8000f8e10ff */
        /* <DEDUP_REMOVED lines=41> */
.L_x_0:
[----:B------:R-:W-:-:S04]  /*18b0*/  VIMNMX R3, PT, PT, R23, R21, !PT ;  /* 0x0000001517037248 */ /* 0x000fc80007fe0100 */
[----:B------:R-:W-:-:S13]  /*18c0*/  ISETP.GE.AND P0, PT, R3, R4, PT ;  /* 0x000000040300720c */ /* 0x000fda0003f06270 */
[----:B------:R-:W-:Y:S05]  /*18d0*/  @P0 EXIT ;  /* 0x000000000000094d */ /* 0x000fea0003800000 */
[----:B------:R-:W0:Y:S01]  /*18e0*/  LDC.64 R2, c[0x0][0x390] ;  /* 0x0000e400ff027b82 */ /* 0x000e220000000a00 */
[----:B------:R-:W-:-:S04]  /*18f0*/  IMAD R21, R23, R4, R21 ;  /* 0x0000000417157224 */ /* 0x000fc800078e0215 */
[----:B0-----:R-:W-:-:S05]  /*1900*/  IMAD.WIDE R2, R21, 0x4, R2 ;  /* 0x0000000415027825 */ /* 0x001fca00078e0202 */
[----:B------:R-:W-:Y:S01]  /*1910*/  STG.E desc[UR8][R2.64], R33 ;  /* 0x0000002102007986 */ /* 0x000fe2000c101908 */
[----:B------:R-:W-:Y:S05]  /*1920*/  EXIT ;  /* 0x000000000000794d */ /* 0x000fea0003800000 */
.L_x_4:
[----:B------:R-:W-:-:S00]  /*1930*/  BRA `(.L_x_4) ;  /* 0xfffffffc00fc7947 */ /* 0x000fc0000383ffff */
[----:B------:R-:W-:-:S00]  /*1940*/  NOP ;  /* 0x0000000000007918 */ /* 0x000fc00000000000 */
        /* <DEDUP_REMOVED lines=11> */
.L_x_5:


//--------------------- .nv.shared._Z20matrixMultiplyKernelPfS_S_i --------------------------
	.section	.nv.shared._Z20matrixMultiplyKernelPfS_S_i,"aw",@nobits
	.sectionflags	@""
	.align	4
.nv.shared._Z20matrixMultiplyKernelPfS_S_i:
	.zero		3072


//--------------------- .nv.shared.reserved.0     --------------------------
	.section	.nv.shared.reserved.0,"aw",@nobits
	.weak		__nv_reservedSMEM_offset_0_alias
	.size		__nv_reservedSMEM_offset_0_alias, 0, 64
	.other		__nv_reservedSMEM_offset_0_alias,@"STO_CUDA_RESERVED_SHARED STV_DEFAULT"
__nv_reservedSMEM_offset_0_alias:
	.zero		0
	.zero		64


//--------------------- .nv.constant0._Z20matrixMultiplyKernelPfS_S_i --------------------------
	.section	.nv.constant0._Z20matrixMultiplyKernelPfS_S_i,"a",@progbits
	.sectionflags	@""
	.align	4
.nv.constant0._Z20matrixMultiplyKernelPfS_S_i:
	.zero		924


//--------------------- SYMBOLS --------------------------

	.type		.nv.reservedSmem.offset0,@object
	.size		.nv.reservedSmem.offset0,0x4
	.type		.nv.reservedSmem.cap,@object
	.size		.nv.reservedSmem.cap,0x4
